def gluon_tcgen05(
    a_ptr,
    b_ptr,
    c_ptr,
    M,
    N,
    K,
    stride_am,
    stride_bk,
    stride_cm,
    BLOCK_M: gl.constexpr,
    BLOCK_N: gl.constexpr,
    BLOCK_K: gl.constexpr,
    DTYPE: gl.constexpr,
    A_LAYOUT: gl.constexpr,
    B_LAYOUT: gl.constexpr,
    C_LAYOUT: gl.constexpr,
    B_SHAPE: gl.constexpr,
    TMEM_LAYOUT: gl.constexpr,
    TMEM_REG: gl.constexpr,
    TRANS_B: gl.constexpr,
    NUM_BUFFERS: gl.constexpr,
):
    a_desc = tma.make_tensor_descriptor(
        a_ptr, [M, K], [stride_am, 1], [BLOCK_M, BLOCK_K], A_LAYOUT
    )
    b_desc = tma.make_tensor_descriptor(
        b_ptr,
        [N, K] if TRANS_B else [K, N],
        [stride_bk, 1],
        B_SHAPE,
        B_LAYOUT,
    )
    c_desc = tma.make_tensor_descriptor(
        c_ptr, [M, N], [stride_cm, 1], [BLOCK_M, BLOCK_N], C_LAYOUT
    )

    a_bufs = gl.allocate_shared_memory(
        DTYPE, [NUM_BUFFERS, BLOCK_M, BLOCK_K], A_LAYOUT
    )
    b_bufs = gl.allocate_shared_memory(DTYPE, [NUM_BUFFERS] + B_SHAPE, B_LAYOUT)

    pid_m = gl.program_id(0)
    pid_n = gl.program_id(1)
    off_m = pid_m * BLOCK_M
    off_n = pid_n * BLOCK_N

    tma_bars = gl.allocate_shared_memory(
        gl.int64, [NUM_BUFFERS, 1], mbarrier.MBarrierLayout()
    )
    mma_bars = gl.allocate_shared_memory(
        gl.int64, [NUM_BUFFERS, 1], mbarrier.MBarrierLayout()
    )
    for i in gl.static_range(NUM_BUFFERS):
        mbarrier.init(tma_bars.index(i), count=1)
        mbarrier.init(mma_bars.index(i), count=1)

    acc_tmem = allocate_tensor_memory(gl.float32, [BLOCK_M, BLOCK_N], TMEM_LAYOUT)
    idx = 0
    phase = 0
    use_acc = False
    for k in range(0, K, BLOCK_K):
        a = a_bufs.index(idx)
        b = b_bufs.index(idx)
        tma_bar = tma_bars.index(idx)
        mma_bar = mma_bars.index(idx)
        mbarrier.expect(
            tma_bar, a_desc.block_type.nbytes + b_desc.block_type.nbytes
        )
        tma.async_copy_global_to_shared(a_desc, [off_m, k], tma_bar, a)
        tma.async_copy_global_to_shared(
            b_desc, [off_n, k] if TRANS_B else [k, off_n], tma_bar, b
        )
        mbarrier.wait(tma_bar, phase=phase)

        if TRANS_B:
            b = b.permute((1, 0))
        tcgen05_mma(a, b, acc_tmem, use_acc=use_acc)
        tcgen05_commit(mma_bar)
        mbarrier.wait(mma_bar, phase=phase)
        use_acc = True

        idx += 1
        if idx == NUM_BUFFERS:
            idx = 0
            phase ^= 1

    for i in gl.static_range(NUM_BUFFERS):
        mbarrier.invalidate(tma_bars.index(i))
        mbarrier.invalidate(mma_bars.index(i))

    acc = acc_tmem.load(TMEM_REG)
    c_smem = gl.allocate_shared_memory(DTYPE, [BLOCK_M, BLOCK_N], C_LAYOUT)
    c_smem.store(acc.to(DTYPE))
    fence_async_shared()
    tma.async_copy_shared_to_global(c_desc, [off_m, off_n], c_smem)
    tma.store_wait(pendings=0)

# config = {"BLOCK_K": 64, "BLOCK_M": 64, "BLOCK_N": 64, "arch": "sm_100", "dtype": "fp16", "num_buffers": 2, "num_warps": 8, "trans_b": 1}
# arch = sm_100


// ===== COMPILED SASS (sm_100a) =====

	.target	sm_100a

	.elftype	@"ET_EXEC"


//--------------------- .note.nv.tkinfo           --------------------------
	.section	.note.nv.tkinfo,"",@"SHT_NOTE"
	.sectionflags	@"SHF_NOTE_NV_TKINFO"
	.tkinfo
        /*0018*/ 	.word	0x00000081
        /*0030*/ 	.string	""
        /*0030*/ 	.string	"ptxas-blackwell"
        /*0030*/ 	.string	"Cuda compilation tools, release 12.9, V12.9.86"
        /*0030*/ 	.string	"Build cuda_12.9.r12.9/compiler.36037853_0"
        /*0030*/ 	.string	"-v  -suppress-debug-info  -lineinfo  -arch sm_100a "



//--------------------- .note.nv.cuver            --------------------------
	.section	.note.nv.cuver,"",@"SHT_NOTE"
	.sectionflags	@"SHF_NOTE_NV_CUVER"
        /*0018*/ 	.short	0x0001
        /*001a*/ 	.short	0x0064
        /*001c*/ 	.short	0x0001
        /*001e*/ 	.short	0x0000
        /*0020*/ 	.short	0x0001
        /*0022*/ 	.short	0x0000


//--------------------- .nv.info                  --------------------------
	.section	.nv.info,"",@"SHT_CUDA_INFO"
	.align	4


	//----- nvinfo : EIATTR_REGCOUNT
	.align		4
        /*0000*/ 	.byte	0x04, 0x2f
        /*0002*/ 	.short	(.L_4 - .L_3)
	.align		4
.L_3:
        /*0004*/ 	.word	index@(gluon_tcgen05)
        /*0008*/ 	.word	0x00000019


	//----- nvinfo : EIATTR_FRAME_SIZE
	.align		4
.L_4:
        /*000c*/ 	.byte	0x04, 0x11
        /*000e*/ 	.short	(.L_6 - .L_5)
	.align		4
.L_5:
        /*0010*/ 	.word	index@($__internal_2_$__cuda_sm10x_tcgen05_guardrail_trap_unallocated_columns_being_dealloced)
        /*0014*/ 	.word	0x00000000


	//----- nvinfo : EIATTR_FRAME_SIZE
	.align		4
.L_6:
        /*0018*/ 	.byte	0x04, 0x11
        /*001a*/ 	.short	(.L_8 - .L_7)
	.align		4
.L_7:
        /*001c*/ 	.word	index@($__internal_1_$__cuda_sm10x_tcgen05_guardrail_trap_phase_invalid_during_alloc)
        /*0020*/ 	.word	0x00000000


	//----- nvinfo : EIATTR_FRAME_SIZE
	.align		4
.L_8:
        /*0024*/ 	.byte	0x04, 0x11
        /*0026*/ 	.short	(.L_10 - .L_9)
	.align		4
.L_9:
        /*0028*/ 	.word	index@($__internal_0_$__cuda_sm10x_tcgen05_guardrail_trap_col_being_dealloced_not_returned_by_alloc)
        /*002c*/ 	.word	0x00000000


	//----- nvinfo : EIATTR_FRAME_SIZE
	.align		4
.L_10:
        /*0030*/ 	.byte	0x04, 0x11
        /*0032*/ 	.short	(.L_12 - .L_11)
	.align		4
.L_11:
        /*0034*/ 	.word	index@(gluon_tcgen05)
        /*0038*/ 	.word	0x00000000


	//----- nvinfo : EIATTR_MIN_STACK_SIZE
	.align		4
.L_12:
        /*003c*/ 	.byte	0x04, 0x12
        /*003e*/ 	.short	(.L_14 - .L_13)
	.align		4
.L_13:
        /*0040*/ 	.word	index@(gluon_tcgen05)
        /*0044*/ 	.word	0x00000000
.L_14:


//--------------------- .nv.info.gluon_tcgen05    --------------------------
	.section	.nv.info.gluon_tcgen05,"",@"SHT_CUDA_INFO"
	.sectionflags	@""
	.align	4


	//----- nvinfo : EIATTR_CUDA_API_VERSION
	.align		4
        /*0000*/ 	.byte	0x04, 0x37
        /*0002*/ 	.short	(.L_16 - .L_15)
.L_15:
        /*0004*/ 	.word	0x00000081


	//----- nvinfo : EIATTR_KPARAM_INFO
	.align		4
.L_16:
        /*0008*/ 	.byte	0x04, 0x17
        /*000a*/ 	.short	(.L_18 - .L_17)
.L_17:
        /*000c*/ 	.word	0x00000000
        /*0010*/ 	.short	0x000a
        /*0012*/ 	.short	0x0048
        /*0014*/ 	.byte	0x00, 0xf4, 0x21, 0x00


	//----- nvinfo : EIATTR_KPARAM_INFO
	.align		4
.L_18:
        /*0018*/ 	.byte	0x04, 0x17
        /*001a*/ 	.short	(.L_20 - .L_19)
.L_19:
        /*001c*/ 	.word	0x00000000
        /*0020*/ 	.short	0x0009
        /*0022*/ 	.short	0x0040
        /*0024*/ 	.byte	0x00, 0xf4, 0x21, 0x00


	//----- nvinfo : EIATTR_KPARAM_INFO
	.align		4
.L_20:
        /*0028*/ 	.byte	0x04, 0x17
        /*002a*/ 	.short	(.L_22 - .L_21)
.L_21:
        /*002c*/ 	.word	0x00000000
        /*0030*/ 	.short	0x0008
        /*0032*/ 	.short	0x0038
        /*0034*/ 	.byte	0x00, 0xf0, 0x21, 0x00


	//----- nvinfo : EIATTR_KPARAM_INFO
	.align		4
.L_22:
        /*0038*/ 	.byte	0x04, 0x17
        /*003a*/ 	.short	(.L_24 - .L_23)
.L_23:
        /*003c*/ 	.word	0x00000000
        /*0040*/ 	.short	0x0007
        /*0042*/ 	.short	0x0030
        /*0044*/ 	.byte	0x00, 0xf0, 0x21, 0x00


	//----- nvinfo : EIATTR_KPARAM_INFO
	.align		4
.L_24:
        /*0048*/ 	.byte	0x04, 0x17
        /*004a*/ 	.short	(.L_26 - .L_25)
.L_25:
        /*004c*/ 	.word	0x00000000
        /*0050*/ 	.short	0x0006
        /*0052*/ 	.short	0x0028
        /*0054*/ 	.byte	0x00, 0xf0, 0x21, 0x00


	//----- nvinfo : EIATTR_KPARAM_INFO
	.align		4
.L_26:
        /*0058*/ 	.byte	0x04, 0x17
        /*005a*/ 	.short	(.L_28 - .L_27)
.L_27:
        /*005c*/ 	.word	0x00000000
        /*0060*/ 	.short	0x0005
        /*0062*/ 	.short	0x0020
        /*0064*/ 	.byte	0x00, 0xf0, 0x11, 0x00


	//----- nvinfo : EIATTR_KPARAM_INFO
	.align		4
.L_28:
        /*0068*/ 	.byte	0x04, 0x17
        /*006a*/ 	.short	(.L_30 - .L_29)
.L_29:
        /*006c*/ 	.word	0x00000000
        /*0070*/ 	.short	0x0004
        /*0072*/ 	.short	0x001c
        /*0074*/ 	.byte	0x00, 0xf0, 0x11, 0x00


	//----- nvinfo : EIATTR_KPARAM_INFO
	.align		4
.L_30:
        /*0078*/ 	.byte	0x04, 0x17
        /*007a*/ 	.short	(.L_32 - .L_31)
.L_31:
        /*007c*/ 	.word	0x00000000
        /*0080*/ 	.short	0x0003
        /*0082*/ 	.short	0x0018
        /*0084*/ 	.byte	0x00, 0xf0, 0x11, 0x00


	//----- nvinfo : EIATTR_KPARAM_INFO
	.align		4
.L_32:
        /*0088*/ 	.byte	0x04, 0x17
        /*008a*/ 	.short	(.L_34 - .L_33)
.L_33:
        /*008c*/ 	.word	0x00000000
        /*0090*/ 	.short	0x0002
        /*0092*/ 	.short	0x0010
        /*0094*/ 	.byte	0x00, 0xf4, 0x21, 0x00


	//----- nvinfo : EIATTR_KPARAM_INFO
	.align		4
.L_34:
        /*0098*/ 	.byte	0x04, 0x17
        /*009a*/ 	.short	(.L_36 - .L_35)
.L_35:
        /*009c*/ 	.word	0x00000000
        /*00a0*/ 	.short	0x0001
        /*00a2*/ 	.short	0x0008
        /*00a4*/ 	.byte	0x00, 0xf4, 0x21, 0x00


	//----- nvinfo : EIATTR_KPARAM_INFO
	.align		4
.L_36:
        /*00a8*/ 	.byte	0x04, 0x17
        /*00aa*/ 	.short	(.L_38 - .L_37)
.L_37:
        /*00ac*/ 	.word	0x00000000
        /*00b0*/ 	.short	0x0000
        /*00b2*/ 	.short	0x0000
        /*00b4*/ 	.byte	0x00, 0xf4, 0x21, 0x00


	//----- nvinfo : EIATTR_AT_ENTRY_FRAGMENTS
	.align		4
.L_38:
        /*00b8*/ 	.byte	0x04, 0x4f
        /*00ba*/ 	.short	(.L_40 - .L_39)


	//   ....[0]....
.L_39:
        /*00bc*/ 	.word	0x00000004


	//----- nvinfo : EIATTR_RESERVED_SMEM_USED
	.align		4
.L_40:
        /*00c0*/ 	.byte	0x01, 0x41
	.zero		2


	//----- nvinfo : EIATTR_SPARSE_MMA_MASK
	.align		4
        /*00c4*/ 	.byte	0x03, 0x50
        /*00c6*/ 	.short	0x0000


	//----- nvinfo : EIATTR_TCGEN05_1CTA_USED
	.align		4
        /*00c8*/ 	.byte	0x01, 0x51
	.zero		2


	//----- nvinfo : EIATTR_MAXREG_COUNT
	.align		4
        /*00cc*/ 	.byte	0x03, 0x1b
        /*00ce*/ 	.short	0x00ff


	//----- nvinfo : EIATTR_NUM_BARRIERS
	.align		4
        /*00d0*/ 	.byte	0x02, 0x4c
        /*00d2*/ 	.byte	0x01
	.zero		1


	//----- nvinfo : EIATTR_INT_WARP_WIDE_INSTR_OFFSETS
	.align		4
        /*00d4*/ 	.byte	0x04, 0x31
        /*00d6*/ 	.short	(.L_42 - .L_41)


	//   ....[0]....
.L_41:
        /*00d8*/ 	.word	0x00001770


	//   ....[1]....
        /*00dc*/ 	.word	0x00001790


	//   ....[2]....
        /*00e0*/ 	.word	0x00001820


	//   ....[3]....
        /*00e4*/ 	.word	0x000019d0


	//   ....[4]....
        /*00e8*/ 	.word	0x000019e0


	//   ....[5]....
        /*00ec*/ 	.word	0x000019f0


	//   ....[6]....
        /*00f0*/ 	.word	0x00001a00


	//   ....[7]....
        /*00f4*/ 	.word	0x00001d20


	//   ....[8]....
        /*00f8*/ 	.word	0x00001d30


	//   ....[9]....
        /*00fc*/ 	.word	0x00001ea0


	//   ....[10]....
        /*0100*/ 	.word	0x00001ef0


	//   ....[11]....
        /*0104*/ 	.word	0x00001f00


	//   ....[12]....
        /*0108*/ 	.word	0x00001f30


	//   ....[13]....
        /*010c*/ 	.word	0x00002220


	//   ....[14]....
        /*0110*/ 	.word	0x00002230


	//   ....[15]....
        /*0114*/ 	.word	0x00002550


	//   ....[16]....
        /*0118*/ 	.word	0x00002560


	//   ....[17]....
        /*011c*/ 	.word	0x00002820


	//   ....[18]....
        /*0120*/ 	.word	0x00002870


	//----- nvinfo : EIATTR_COOP_GROUP_MASK_REGIDS
	.align		4
.L_42:
        /*0124*/ 	.byte	0x04, 0x29
        /*0126*/ 	.short	(.L_44 - .L_43)


	//   ....[0]....
.L_43:
        /*0128*/ 	.word	0xffffffff


	//   ....[1]....
        /*012c*/ 	.word	0xffffffff


	//   ....[2]....
        /*0130*/ 	.word	0xffffffff


	//   ....[3]....
        /*0134*/ 	.word	0xffffffff


	//   ....[4]....
        /*0138*/ 	.word	0xffffffff


	//   ....[5]....
        /*013c*/ 	.word	0xffffffff


	//   ....[6]....
        /*0140*/ 	.word	0xffffffff


	//   ....[7]....
        /*0144*/ 	.word	0xffffffff


	//   ....[8]....
        /*0148*/ 	.word	0xffffffff


	//   ....[9]....
        /*014c*/ 	.word	0xffffffff


	//----- nvinfo : EIATTR_COOP_GROUP_INSTR_OFFSETS
	.align		4
.L_44:
        /*0150*/ 	.byte	0x04, 0x28
        /*0152*/ 	.short	(.L_46 - .L_45)


	//   ....[0]....
.L_45:
        /*0154*/ 	.word	0x00000050


	//   ....[1]....
        /*0158*/ 	.word	0x00000310


	//   ....[2]....
        /*015c*/ 	.word	0x00000500


	//   ....[3]....
        /*0160*/ 	.word	0x000009a0


	//   ....[4]....
        /*0164*/ 	.word	0x00000ae0


	//   ....[5]....
        /*0168*/ 	.word	0x00000fe0


	//   ....[6]....
        /*016c*/ 	.word	0x00001120


	//   ....[7]....
        /*0170*/ 	.word	0x00001610


	//   ....[8]....
        /*0174*/ 	.word	0x000026b0


	//   ....[9]....
        /*0178*/ 	.word	0x00002920


	//----- nvinfo : EIATTR_VRC_CTA_INIT_COUNT
	.align		4
.L_46:
        /*017c*/ 	.byte	0x02, 0x4a
        /*017e*/ 	.byte	0x80
	.zero		1


	//----- nvinfo : EIATTR_MBARRIER_INSTR_OFFSETS
	.align		4
        /*0180*/ 	.byte	0x04, 0x39
        /*0182*/ 	.short	(.L_48 - .L_47)


	//   ....[0]....
.L_47:
        /*0184*/ 	.word	0x00001840
        /*0188*/ 	.word	0x000000ff
        /*018c*/ 	.word	0x00008000
        /*0190*/ 	.short	0x0100
        /*0192*/ 	.byte	0x08
	.zero		1


	//   ....[1]....
        /*0194*/ 	.word	0x00001850
        /*0198*/ 	.word	0x000000ff
        /*019c*/ 	.word	0x00008010
        /*01a0*/ 	.short	0x0100
        /*01a2*/ 	.byte	0x08
	.zero		1


	//   ....[2]....
        /*01a4*/ 	.word	0x00001900
        /*01a8*/ 	.word	0x000000ff
        /*01ac*/ 	.word	0x00008008
        /*01b0*/ 	.short	0x0100
        /*01b2*/ 	.byte	0x08
	.zero		1


	//   ....[3]....
        /*01b4*/ 	.word	0x00001910
        /*01b8*/ 	.word	0x000000ff
        /*01bc*/ 	.word	0x00008018
        /*01c0*/ 	.short	0x0100
        /*01c2*/ 	.byte	0x08
	.zero		1


	//   ....[4]....
        /*01c4*/ 	.word	0x00001ae0
        /*01c8*/ 	.word	0x000000ff
        /*01cc*/ 	.word	0x00008000
        /*01d0*/ 	.short	0x010a
        /*01d2*/ 	.byte	0x08
	.zero		1


	//   ....[5]....
        /*01d4*/ 	.word	0x00001d80
        /*01d8*/ 	.word	0x000000ff
        /*01dc*/ 	.word	0x00008010
        /*01e0*/ 	.short	0x010a
        /*01e2*/ 	.byte	0x08
	.zero		1


	//   ....[6]....
        /*01e4*/ 	.word	0x00001fa0
        /*01e8*/ 	.word	0x000000ff
        /*01ec*/ 	.word	0x00008000
        /*01f0*/ 	.short	0x010a
        /*01f2*/ 	.byte	0x1c
	.zero		1


	//   ....[7]....
        /*01f4*/ 	.word	0x00002270
        /*01f8*/ 	.word	0x000000ff
        /*01fc*/ 	.word	0x00008010
        /*0200*/ 	.short	0x010a
        /*0202*/ 	.byte	0x1c
	.zero		1


	//   ....[8]....
        /*0204*/ 	.word	0x00002340
        /*0208*/ 	.word	0x000000ff
        /*020c*/ 	.word	0x00008000
        /*0210*/ 	.short	0x0108
        /*0212*/ 	.byte	0x08
	.zero		1


	//   ....[9]....
        /*0214*/ 	.word	0x00002350
        /*0218*/ 	.word	0x000000ff
        /*021c*/ 	.word	0x00008010
        /*0220*/ 	.short	0x0108
        /*0222*/ 	.byte	0x08
	.zero		1


	//   ....[10]....
        /*0224*/ 	.word	0x000023a0
        /*0228*/ 	.word	0x000000ff
        /*022c*/ 	.word	0x00008008
        /*0230*/ 	.short	0x0108
        /*0232*/ 	.byte	0x08
	.zero		1


	//   ....[11]....
        /*0234*/ 	.word	0x000023b0
        /*0238*/ 	.word	0x000000ff
        /*023c*/ 	.word	0x00008018
        /*0240*/ 	.short	0x0108
        /*0242*/ 	.byte	0x08
	.zero		1


	//   ....[12]....
        /*0244*/ 	.word	0x00002940
        /*0248*/ 	.word	0x000000ff
        /*024c*/ 	.word	0x00008000
        /*0250*/ 	.short	0x010a
        /*0252*/ 	.byte	0x08
	.zero		1


	//   ....[13]....
        /*0254*/ 	.word	0x00002970
        /*0258*/ 	.word	0x000000ff
        /*025c*/ 	.word	0x00008010
        /*0260*/ 	.short	0x010a
        /*0262*/ 	.byte	0x08
	.zero		1


	//   ....[14]....
        /*0264*/ 	.word	0x000029a0
        /*0268*/ 	.word	0x000000ff
        /*026c*/ 	.word	0x00008000
        /*0270*/ 	.short	0x010a
        /*0272*/ 	.byte	0x1c
	.zero		1


	//   ....[15]....
        /*0274*/ 	.word	0x000029d0
        /*0278*/ 	.word	0x000000ff
        /*027c*/ 	.word	0x00008010
        /*0280*/ 	.short	0x010a
        /*0282*/ 	.byte	0x1c
	.zero		1


	//----- nvinfo : EIATTR_NUM_MBARRIERS
	.align		4
.L_48:
        /*0284*/ 	.byte	0x03, 0x38
        /*0286*/ 	.short	0x0004


	//----- nvinfo : EIATTR_EXIT_INSTR_OFFSETS
	.align		4
        /*0288*/ 	.byte	0x04, 0x1c
        /*028a*/ 	.short	(.L_50 - .L_49)


	//   ....[0]....
.L_49:
        /*028c*/ 	.word	0x00002930


	//----- nvinfo : EIATTR_REQNTID
	.align		4
.L_50:
        /*0290*/ 	.byte	0x04, 0x10
        /*0292*/ 	.short	(.L_52 - .L_51)
.L_51:
        /*0294*/ 	.word	0x00000100
        /*0298*/ 	.word	0x00000001
        /*029c*/ 	.word	0x00000001


	//----- nvinfo : EIATTR_CRS_STACK_SIZE
	.align		4
.L_52:
        /*02a0*/ 	.byte	0x04, 0x1e
        /*02a2*/ 	.short	(.L_54 - .L_53)
.L_53:
        /*02a4*/ 	.word	0x00000000


	//----- nvinfo : EIATTR_CBANK_PARAM_SIZE
	.align		4
.L_54:
        /*02a8*/ 	.byte	0x03, 0x19
        /*02aa*/ 	.short	0x0050


	//----- nvinfo : EIATTR_PARAM_CBANK
	.align		4
        /*02ac*/ 	.byte	0x04, 0x0a
        /*02ae*/ 	.short	(.L_56 - .L_55)
	.align		4
.L_55:
        /*02b0*/ 	.word	index@(.nv.constant0.gluon_tcgen05)
        /*02b4*/ 	.short	0x0380
        /*02b6*/ 	.short	0x0050


	//----- nvinfo : EIATTR_SW_WAR
	.align		4
.L_56:
        /*02b8*/ 	.byte	0x04, 0x36
        /*02ba*/ 	.short	(.L_58 - .L_57)
.L_57:
        /*02bc*/ 	.word	0x00000008
.L_58:


//--------------------- .nv.compat                --------------------------
	.section	.nv.compat,"",@"SHT_CUDA_COMPAT_INFO"
	.align	4
        /*0000*/ 	.byte	0x02, 0x02, 0x02, 0x00, 0x02, 0x05, 0x05, 0x00, 0x02, 0x03, 0x03, 0x00, 0x02, 0x06, 0x01, 0x00


//--------------------- .nv.callgraph             --------------------------
	.section	.nv.callgraph,"",@"SHT_CUDA_CALLGRAPH"
	.align	4
	.sectionentsize	8
	.align		4
        /*0000*/ 	.word	0x00000000
	.align		4
        /*0004*/ 	.word	0xffffffff
	.align		4
        /*0008*/ 	.word	0x00000000
	.align		4
        /*000c*/ 	.word	0xfffffffe
	.align		4
        /*0010*/ 	.word	0x00000000
	.align		4
        /*0014*/ 	.word	0xfffffffd
	.align		4
        /*0018*/ 	.word	0x00000000
	.align		4
        /*001c*/ 	.word	0xfffffffc


//--------------------- .text.gluon_tcgen05       --------------------------
	.section	.text.gluon_tcgen05,"ax",@progbits
	.align	128
        .global         gluon_tcgen05
        .type           gluon_tcgen05,@function
        .size           gluon_tcgen05,(.L_x_77 - gluon_tcgen05)
        .other          gluon_tcgen05,@"STO_CUDA_ENTRY STV_DEFAULT"
gluon_tcgen05:
.text.gluon_tcgen05:
[----:B------:R-:W1:Y:S01]  /*0000*/  LDC R1, c[0x0][0x37c] ;  /* 0x0000df00ff017b82 */ /* 0x000e620000000800 */
[----:B------:R-:W2:Y:S02]  /*0010*/  S2R R0, SR_TID.X ;  /* 0x0000000000007919 */ /* 0x000ea40000002100 */
[----:B--2---:R-:W-:-:S13]  /*0020*/  ISETP.GE.U32.AND P2, PT, R0, 0x20, PT ;  /* 0x000000200000780c */ /* 0x004fda0003f46070 */
[----:B------:R-:W-:Y:S05]  /*0030*/  @P2 BRA `(.L_x_0) ;  /* 0x0000000000b82947 */ /* 0x000fea0003800000 */
[----:B------:R-:W2:Y:S01]  /*0040*/  S2UR UR6, SR_CgaCtaId ;  /* 0x00000000000679c3 */ /* 0x000ea20000008800 */
[----:B------:R-:W-:Y:S01]  /*0050*/  NOP ;  /* 0x0000000000007918 */ /* 0x000fe20000000000 */
[----:B------:R-:W-:Y:S02]  /*0060*/  UMOV UR4, 0x40 ;  /* 0x0000004000047882 */ /* 0x000fe40000000000 */
[----:B--2---:R-:W-:-:S09]  /*0070*/  ULEA UR4, UR6, UR4, 0x18 ;  /* 0x0000000406047291 */ /* 0x004fd2000f8ec0ff */
[----:B------:R-:W2:Y:S01]  /*0080*/  LDS.U8 R2, [UR4] ;  /* 0x00000004ff027984 */ /* 0x000ea20008000000 */
[----:B------:R-:W-:Y:S02]  /*0090*/  UMOV UR4, 0x400 ;  /* 0x0000040000047882 */ /* 0x000fe40000000000 */
[----:B------:R-:W-:Y:S01]  /*00a0*/  ULEA UR4, UR6, UR4, 0x18 ;  /* 0x0000000406047291 */ /* 0x000fe2000f8ec0ff */
[----:B--2---:R-:W-:-:S13]  /*00b0*/  ISETP.NE.AND P0, PT, R2, RZ, PT ;  /* 0x000000ff0200720c */ /* 0x004fda0003f05270 */
[----:B------:R-:W-:Y:S05]  /*00c0*/  @P0 BRA `(.L_x_1) ;  /* 0x00000000007c0947 */ /* 0x000fea0003800000 */
[----:B------:R-:W-:-:S13]  /*00d0*/  ELECT P0, URZ, PT ;  /* 0x0000000000ff782f */ /* 0x000fda0003800000 */
[----:B------:R-:W-:Y:S05]  /*00e0*/  @!P0 BRA `(.L_x_2) ;  /* 0x0000000000848947 */ /* 0x000fea0003800000 */
[----:B------:R-:W-:Y:S01]  /*00f0*/  UMOV UR5, 0x2 ;  /* 0x0000000200057882 */ /* 0x000fe20000000000 */
[----:B------:R-:W-:Y:S02]  /*0100*/  IMAD.MOV.U32 R5, RZ, RZ, 0x1 ;  /* 0x00000001ff057424 */ /* 0x000fe400078e00ff */
[----:B------:R-:W-:Y:S02]  /*0110*/  IMAD.MOV.U32 R3, RZ, RZ, 0x3 ;  /* 0x00000003ff037424 */ /* 0x000fe400078e00ff */
[----:B------:R-:W-:Y:S04]  /*0120*/  DEPBAR.LE SB2, 0x36 ;  /* 0x0000ad800000791a */ /* 0x000fe80000000000 */
[----:B------:R-:W2:Y:S02]  /*0130*/  UTCATOMSWS.FIND_AND_SET.ALIGN UP0, UR5, UR5 ;  /* 0x00000005000575e3 */ /* 0x000ea40008000800 */
[----:B--2---:R-:W-:-:S04]  /*0140*/  PLOP3.LUT P0, PT, PT, PT, UP0, 0x80, 0x8 ;  /* 0x000000000008781c */ /* 0x004fc80003f0f008 */
[----:B------:R-:W-:-:S04]  /*0150*/  SEL R2, RZ, 0xffffffff, !P0 ;  /* 0xffffffffff027807 */ /* 0x000fc80004000000 */
[----:B------:R-:W-:Y:S01]  /*0160*/  ISETP.NE.AND P0, PT, R2, RZ, PT ;  /* 0x000000ff0200720c */ /* 0x000fe20003f05270 */
[----:B------:R-:W-:-:S12]  /*0170*/  IMAD.U32 R2, RZ, RZ, UR5 ;  /* 0x00000005ff027e24 */ /* 0x000fd8000f8e00ff */
[----:B------:R-:W-:Y:S05]  /*0180*/  @P0 BRA `(.L_x_3) ;  /* 0x0000000000240947 */ /* 0x000fea0003800000 */
.L_x_4:
[----:B------:R-:W-:Y:S05]  /*0190*/  NANOSLEEP 0x64 ;  /* 0x000000640000795d */ /* 0x000fea0003800000 */
[----:B------:R-:W-:-:S05]  /*01a0*/  UMOV UR5, 0x2 ;  /* 0x0000000200057882 */ /* 0x000fca0000000000 */
[----:B------:R-:W-:Y:S04]  /*01b0*/  DEPBAR.LE SB2, 0x36 ;  /* 0x0000ad800000791a */ /* 0x000fe80000000000 */
[----:B------:R-:W2:Y:S02]  /*01c0*/  UTCATOMSWS.FIND_AND_SET.ALIGN UP0, UR5, UR5 ;  /* 0x00000005000575e3 */ /* 0x000ea40008000800 */
[----:B--2---:R-:W-:-:S04]  /*01d0*/  PLOP3.LUT P0, PT, PT, PT, UP0, 0x80, 0x8 ;  /* 0x000000000008781c */ /* 0x004fc80003f0f008 */
[----:B------:R-:W-:-:S04]  /*01e0*/  SEL R2, RZ, 0xffffffff, !P0 ;  /* 0xffffffffff027807 */ /* 0x000fc80004000000 */
[----:B------:R-:W-:Y:S01]  /*01f0*/  ISETP.NE.AND P0, PT, R2, RZ, PT ;  /* 0x000000ff0200720c */ /* 0x000fe20003f05270 */
[----:B------:R-:W-:-:S12]  /*0200*/  IMAD.U32 R2, RZ, RZ, UR5 ;  /* 0x00000005ff027e24 */ /* 0x000fd8000f8e00ff */
[----:B------:R-:W-:Y:S05]  /*0210*/  @!P0 BRA `(.L_x_4) ;  /* 0xfffffffc00dc8947 */ /* 0x000fea000383ffff */
.L_x_3:
[C---:B------:R-:W-:Y:S01]  /*0220*/  VIADD R4, R2.reuse, 0x10 ;  /* 0x0000001002047836 */ /* 0x040fe20000000000 */
[----:B------:R-:W-:Y:S01]  /*0230*/  UMOV UR5, 0x50 ;  /* 0x0000005000057882 */ /* 0x000fe20000000000 */
[----:B------:R-:W-:Y:S01]  /*0240*/  SHF.L.U32 R3, R3, R2, RZ ;  /* 0x0000000203037219 */ /* 0x000fe200000006ff */
[----:B------:R-:W-:Y:S01]  /*0250*/  ULEA UR5, UR6, UR5, 0x18 ;  /* 0x0000000506057291 */ /* 0x000fe2000f8ec0ff */
[----:B------:R-:W-:Y:S01]  /*0260*/  IMAD.SHL.U32 R2, R2, 0x20, RZ ;  /* 0x0000002002027824 */ /* 0x000fe200078e00ff */
[----:B------:R-:W-:-:S04]  /*0270*/  SHF.L.U32 R4, R5, R4, RZ ;  /* 0x0000000405047219 */ /* 0x000fc800000006ff */
[----:B------:R-:W-:-:S05]  /*0280*/  LOP3.LUT R3, R4, R3, RZ, 0xfc, !PT ;  /* 0x0000000304037212 */ /* 0x000fca00078efcff */
[----:B------:R2:W-:Y:S04]  /*0290*/  ATOMS.OR RZ, [UR5], R3 ;  /* 0x00000003ffff798c */ /* 0x0005e8000b000005 */
[----:B------:R2:W-:Y:S01]  /*02a0*/  STS [UR4], R2 ;  /* 0x00000002ff007988 */ /* 0x0005e20008000804 */
[----:B------:R-:W-:Y:S05]  /*02b0*/  BRA `(.L_x_2) ;  /* 0x0000000000107947 */ /* 0x000fea0003800000 */
.L_x_1:
[----:B------:R-:W-:Y:S01]  /*02c0*/  IMAD.MOV.U32 R3, RZ, RZ, -0x1 ;  /* 0xffffffffff037424 */ /* 0x000fe200078e00ff */
[----:B------:R-:W-:-:S04]  /*02d0*/  MOV R2, 0x300 ;  /* 0x0000030000027802 */ /* 0x000fc80000000f00 */
[----:B------:R2:W-:Y:S03]  /*02e0*/  STS [UR4], R3 ;  /* 0x00000003ff007988 */ /* 0x0005e60008000804 */
[----:B-12---:R-:W-:Y:S05]  /*02f0*/  CALL.REL.NOINC `($__internal_1_$__cuda_sm10x_tcgen05_guardrail_trap_phase_invalid_during_alloc) ;  /* 0x0000002400cc7944 */ /* 0x006fea0003c00000 */
.L_x_2:
[----:B------:R-:W-:Y:S05]  /*0300*/  WARPSYNC.ALL ;  /* 0x0000000000007948 */ /* 0x000fea0003800000 */
[----:B------:R-:W-:Y:S01]  /*0310*/  NOP ;  /* 0x0000000000007918 */ /* 0x000fe20000000000 */
.L_x_0:
[----:B------:R-:W3:Y:S08]  /*0320*/  S2UR UR4, SR_CgaCtaId ;  /* 0x00000000000479c3 */ /* 0x000ef00000008800 */
[----:B------:R-:W-:Y:S01]  /*0330*/  BAR.SYNC.DEFER_BLOCKING 0x0 ;  /* 0x0000000000007b1d */ /* 0x000fe20000010000 */
[----:B------:R-:W-:-:S05]  /*0340*/  LOP3.LUT R20, R0, 0xff, RZ, 0xc0, !PT ;  /* 0x000000ff00147812 */ /* 0x000fca00078ec0ff */
[----:B------:R-:W-:Y:S02]  /*0350*/  UMOV UR8, 0x400 ;  /* 0x0000040000087882 */ /* 0x000fe40000000000 */
[----:B--2---:R-:W2:Y:S08]  /*0360*/  LDC R3, c[0x0][0x398] ;  /* 0x0000e600ff037b82 */ /* 0x004eb00000000800 */
[----:B------:R-:W4:Y:S01]  /*0370*/  LDC R6, c[0x0][0x3a0] ;  /* 0x0000e800ff067b82 */ /* 0x000f220000000800 */
[----:B---3--:R-:W-:-:S07]  /*0380*/  ULEA UR8, UR4, UR8, 0x18 ;  /* 0x0000000804087291 */ /* 0x008fce000f8ec0ff */
[----:B------:R-:W3:Y:S02]  /*0390*/  S2UR UR9, SR_CTAID.Y ;  /* 0x00000000000979c3 */ /* 0x000ee40000002600 */
[----:B------:R-:W5:Y:S06]  /*03a0*/  LDS R4, [UR8] ;  /* 0x00000008ff047984 */ /* 0x000f6c0008000800 */
[----:B------:R-:W-:Y:S06]  /*03b0*/  BAR.SYNC.DEFER_BLOCKING 0x0 ;  /* 0x0000000000007b1d */ /* 0x000fec0000010000 */
[----:B------:R-:W-:Y:S05]  /*03c0*/  @P2 BRA `(.L_x_5) ;  /* 0x0000000000182947 */ /* 0x000fea0003800000 */
[----:B------:R-:W-:Y:S01]  /*03d0*/  ELECT P0, URZ, PT ;  /* 0x0000000000ff782f */ /* 0x000fe20003800000 */
[----:B------:R-:W-:Y:S01]  /*03e0*/  IMAD.MOV.U32 R2, RZ, RZ, 0x1 ;  /* 0x00000001ff027424 */ /* 0x000fe200078e00ff */
[----:B------:R-:W-:Y:S01]  /*03f0*/  UMOV UR5, 0x40 ;  /* 0x0000004000057882 */ /* 0x000fe20000000000 */
[----:B------:R-:W-:Y:S01]  /*0400*/  UVIRTCOUNT.DEALLOC.SMPOOL 0x80 ;  /* 0x000000800000784c */ /* 0x000fe20000000000 */
[----:B------:R-:W-:-:S09]  /*0410*/  ULEA UR5, UR4, UR5, 0x18 ;  /* 0x0000000504057291 */ /* 0x000fd2000f8ec0ff */
[----:B------:R5:W-:Y:S03]  /*0420*/  @P0 STS.U8 [UR5], R2 ;  /* 0x00000002ff000988 */ /* 0x000be60008000005 */
.L_x_5:
[----:B------:R-:W5:Y:S01]  /*0430*/  S2UR UR4, SR_CTAID.Z ;  /* 0x00000000000479c3 */ /* 0x000f620000002700 */
[----:B------:R-:W4:Y:S01]  /*0440*/  LDCU UR5, c[0x0][0x370] ;  /* 0x00006e00ff0577ac */ /* 0x000f220008000800 */
[C---:B------:R-:W-:Y:S01]  /*0450*/  ISETP.GE.U32.AND P0, PT, R20.reuse, 0x20, PT ;  /* 0x000000201400780c */ /* 0x040fe20003f06070 */
[----:B--2--5:R-:W-:Y:S01]  /*0460*/  VIADD R2, R3, 0xffffffff ;  /* 0xffffffff03027836 */ /* 0x024fe20000000000 */
[C---:B------:R-:W-:Y:S01]  /*0470*/  ISETP.NE.U32.AND P3, PT, R20.reuse, RZ, PT ;  /* 0x000000ff1400720c */ /* 0x040fe20003f65070 */
[----:B------:R-:W2:Y:S01]  /*0480*/  LDCU UR6, c[0x0][0x374] ;  /* 0x00006e80ff0677ac */ /* 0x000ea20008000800 */
[----:B------:R-:W-:Y:S01]  /*0490*/  LEA R7, R20, UR8, 0x2 ;  /* 0x0000000814077c11 */ /* 0x000fe2000f8e10ff */
[----:B----4-:R-:W-:Y:S01]  /*04a0*/  VIADD R11, R6, 0xffffffff ;  /* 0xffffffff060b7836 */ /* 0x010fe20000000000 */
[----:B------:R-:W4:Y:S01]  /*04b0*/  S2UR UR7, SR_CTAID.X ;  /* 0x00000000000779c3 */ /* 0x000f220000002500 */
[----:B------:R-:W5:Y:S01]  /*04c0*/  LDCU.64 UR20, c[0x0][0x3c0] ;  /* 0x00007800ff1477ac */ /* 0x000f620008000a00 */
[----:B------:R-:W-:Y:S01]  /*04d0*/  R2UR UR23, R4 ;  /* 0x00000000041772ca */ /* 0x000fe200000e0000 */
[----:B------:R-:W-:Y:S04]  /*04e0*/  BSSY.RECONVERGENT B0, `(.L_x_6) ;  /* 0x0000011000007945 */ /* 0x000fe80003800200 */
[----:B------:R3:W-:Y:S01]  /*04f0*/  @!P0 STS [R7], RZ ;  /* 0x000000ff07008388 */ /* 0x0007e20000000800 */
[----:B------:R-:W-:-:S03]  /*0500*/  NOP ;  /* 0x0000000000007918 */ /* 0x000fc60000000000 */
[----:B------:R3:W-:Y:S02]  /*0510*/  @!P3 STS [UR8+0x24], R2 ;  /* 0x00002402ff00b988 */ /* 0x0007e40008000808 */
[----:B--23--:R-:W-:Y:S02]  /*0520*/  UIMAD UR4, UR4, UR6, UR9 ;  /* 0x00000006040472a4 */ /* 0x00cfe4000f8e0209 */
[----:B------:R2:W-:Y:S02]  /*0530*/  @!P3 STS [UR8+0x20], R11 ;  /* 0x0000200bff00b988 */ /* 0x0005e40008000808 */
[----:B----4-:R-:W-:-:S04]  /*0540*/  UIMAD UR4, UR4, UR5, UR7 ;  /* 0x00000005040472a4 */ /* 0x010fc8000f8e0207 */
[----:B------:R-:W-:-:S04]  /*0550*/  UIMAD UR4, UR4, 0x180, URZ ;  /* 0x00000180040478a4 */ /* 0x000fc8000f8e02ff */
[----:B-----5:R-:W-:-:S04]  /*0560*/  UIADD3 UR24, UP0, UPT, UR4, UR20, URZ ;  /* 0x0000001404187290 */ /* 0x020fc8000ff1e0ff */
[----:B------:R-:W-:Y:S01]  /*0570*/  ULEA.HI.X.SX32 UR25, UR4, UR21, 0x1, UP0 ;  /* 0x0000001504197291 */ /* 0x000fe200080f0eff */
[----:B--2---:R-:W-:Y:S11]  /*0580*/  @P3 BRA `(.L_x_7) ;  /* 0x0000000000183947 */ /* 0x004ff60003800000 */
[----:B------:R-:W2:Y:S01]  /*0590*/  LDS R3, [UR8+0x8] ;  /* 0x00000808ff037984 */ /* 0x000ea20008000800 */
[----:B------:R-:W3:Y:S01]  /*05a0*/  LDC.64 R8, c[0x0][0x380] ;  /* 0x0000e000ff087b82 */ /* 0x000ee20000000a00 */
[----:B------:R-:W-:Y:S02]  /*05b0*/  IMAD.MOV.U32 R4, RZ, RZ, 0x70 ;  /* 0x00000070ff047424 */ /* 0x000fe400078e00ff */
[----:B---3--:R3:W-:Y:S03]  /*05c0*/  STS.64 [UR8], R8 ;  /* 0x00000008ff007988 */ /* 0x0087e60008000a08 */
[----:B--2---:R-:W-:-:S05]  /*05d0*/  LOP3.LUT R3, R3, 0x10, R4, 0xd8, !PT ;  /* 0x0000001003037812 */ /* 0x004fca00078ed804 */
[----:B------:R3:W-:Y:S02]  /*05e0*/  STS [UR8+0x8], R3 ;  /* 0x00000803ff007988 */ /* 0x0007e40008000808 */
.L_x_7:
[----:B------:R-:W-:Y:S05]  /*05f0*/  BSYNC.RECONVERGENT B0 ;  /* 0x0000000000007941 */ /* 0x000fea0003800200 */
.L_x_6:
[----:B------:R-:W-:Y:S04]  /*0600*/  BSSY.RECONVERGENT B0, `(.L_x_8) ;  /* 0x000000a000007945 */ /* 0x000fe80003800200 */
[----:B------:R-:W-:Y:S05]  /*0610*/  @P3 BRA `(.L_x_9) ;  /* 0x0000000000203947 */ /* 0x000fea0003800000 */
[----:B---3--:R-:W2:Y:S01]  /*0620*/  LDS R3, [UR8+0x34] ;  /* 0x00003408ff037984 */ /* 0x008ea20008000800 */
[----:B------:R-:W-:Y:S02]  /*0630*/  IMAD.MOV.U32 R4, RZ, RZ, 0x3f000000 ;  /* 0x3f000000ff047424 */ /* 0x000fe400078e00ff */
[----:B------:R-:W-:Y:S01]  /*0640*/  @!P3 IMAD.MOV.U32 R5, RZ, RZ, 0x3f ;  /* 0x0000003fff05b424 */ /* 0x000fe200078e00ff */
[----:B------:R-:W3:Y:S02]  /*0650*/  @!P3 LDS R8, [UR8+0x38] ;  /* 0x00003808ff08b984 */ /* 0x000ee40008000800 */
[----:B--2---:R-:W-:Y:S02]  /*0660*/  LOP3.LUT R3, R3, 0xff000000, R4, 0xb8, !PT ;  /* 0xff00000003037812 */ /* 0x004fe400078eb804 */
[----:B---3--:R-:W-:-:S03]  /*0670*/  @!P3 LOP3.LUT R4, R8, 0xff, R5, 0xb8, !PT ;  /* 0x000000ff0804b812 */ /* 0x008fc600078eb805 */
[----:B------:R2:W-:Y:S04]  /*0680*/  STS [UR8+0x34], R3 ;  /* 0x00003403ff007988 */ /* 0x0005e80008000808 */
[----:B------:R2:W-:Y:S02]  /*0690*/  @!P3 STS [UR8+0x38], R4 ;  /* 0x00003804ff00b988 */ /* 0x0005e40008000808 */
.L_x_9:
[----:B------:R-:W-:Y:S05]  /*06a0*/  BSYNC.RECONVERGENT B0 ;  /* 0x0000000000007941 */ /* 0x000fea0003800200 */
.L_x_8:
[----:B------:R-:W-:Y:S04]  /*06b0*/  BSSY.RECONVERGENT B0, `(.L_x_10) ;  /* 0x000000e000007945 */ /* 0x000fe80003800200 */
[----:B------:R-:W-:Y:S05]  /*06c0*/  @P3 BRA `(.L_x_11) ;  /* 0x0000000000303947 */ /* 0x000fea0003800000 */
[----:B--2---:R-:W2:Y:S01]  /*06d0*/  LDS R4, [UR8+0x34] ;  /* 0x00003408ff047984 */ /* 0x004ea20008000800 */
[----:B------:R-:W4:Y:S03]  /*06e0*/  LDC.64 R12, c[0x0][0x3a8] ;  /* 0x0000ea00ff0c7b82 */ /* 0x000f260000000a00 */
[----:B---3--:R-:W3:Y:S01]  /*06f0*/  LDS R3, [UR8+0x1c] ;  /* 0x00001c08ff037984 */ /* 0x008ee20008000800 */
[C---:B----4-:R-:W-:Y:S01]  /*0700*/  SHF.L.U64.HI R8, R12.reuse, 0x1, R13 ;  /* 0x000000010c087819 */ /* 0x050fe2000001020d */
[----:B------:R-:W-:-:S03]  /*0710*/  IMAD.SHL.U32 R5, R12, 0x2, RZ ;  /* 0x000000020c057824 */ /* 0x000fc600078e00ff */
[--C-:B------:R-:W-:Y:S02]  /*0720*/  SHF.R.U32.HI R10, RZ, 0x4, R8.reuse ;  /* 0x00000004ff0a7819 */ /* 0x100fe40000011608 */
[----:B------:R-:W-:-:S05]  /*0730*/  SHF.R.U64 R5, R5, 0x4, R8 ;  /* 0x0000000405057819 */ /* 0x000fca0000001208 */
[----:B------:R4:W-:Y:S01]  /*0740*/  STS [UR8+0xc], R5 ;  /* 0x00000c05ff007988 */ /* 0x0009e20008000808 */
[----:B--2---:R-:W-:Y:S02]  /*0750*/  LOP3.LUT R4, R4, 0x7, RZ, 0xb8, !PT ;  /* 0x0000000704047812 */ /* 0x004fe400078eb8ff */
[----:B---3--:R-:W-:-:S03]  /*0760*/  LOP3.LUT R3, R3, 0xf, R10, 0xb8, !PT ;  /* 0x0000000f03037812 */ /* 0x008fc600078eb80a */
[----:B------:R4:W-:Y:S04]  /*0770*/  STS [UR8+0x34], R4 ;  /* 0x00003404ff007988 */ /* 0x0009e80008000808 */
[----:B------:R4:W-:Y:S02]  /*0780*/  STS [UR8+0x1c], R3 ;  /* 0x00001c03ff007988 */ /* 0x0009e40008000808 */
.L_x_11:
[----:B------:R-:W-:Y:S05]  /*0790*/  BSYNC.RECONVERGENT B0 ;  /* 0x0000000000007941 */ /* 0x000fea0003800200 */
.L_x_10:
[----:B------:R-:W-:Y:S04]  /*07a0*/  BSSY.RECONVERGENT B1, `(.L_x_12) ;  /* 0x000001a000017945 */ /* 0x000fe80003800200 */
[----:B------:R-:W-:Y:S04]  /*07b0*/  BSSY.RELIABLE B0, `(.L_x_13) ;  /* 0x0000015000007945 */ /* 0x000fe80003800100 */
[----:B------:R-:W-:Y:S05]  /*07c0*/  @P3 BRA `(.L_x_14) ;  /* 0x0000000000203947 */ /* 0x000fea0003800000 */
[----:B--234-:R-:W2:Y:S02]  /*07d0*/  LDS R3, [UR8+0x34] ;  /* 0x00003408ff037984 */ /* 0x01cea40008000800 */
[----:B--2---:R-:W-:-:S05]  /*07e0*/  LOP3.LUT R3, R3, 0x38, RZ, 0xb8, !PT ;  /* 0x0000003803037812 */ /* 0x004fca00078eb8ff */
[----:B------:R2:W-:Y:S01]  /*07f0*/  STS [UR8+0x34], R3 ;  /* 0x00003403ff007988 */ /* 0x0005e20008000808 */
[----:B------:R-:W-:Y:S05]  /*0800*/  @P3 BRA `(.L_x_15) ;  /* 0x0000000000203947 */ /* 0x000fea0003800000 */
[----:B--2---:R-:W2:Y:S01]  /*0810*/  LDS R3, [UR8+0x8] ;  /* 0x00000808ff037984 */ /* 0x004ea20008000800 */
[----:B------:R-:W-:-:S05]  /*0820*/  IMAD.MOV.U32 R4, RZ, RZ, 0x780 ;  /* 0x00000780ff047424 */ /* 0x000fca00078e00ff */
[----:B--2---:R-:W-:-:S05]  /*0830*/  LOP3.LUT R3, R3, 0x300, R4, 0xd8, !PT ;  /* 0x0000030003037812 */ /* 0x004fca00078ed804 */
[----:B------:R5:W-:Y:S02]  /*0840*/  STS [UR8+0x8], R3 ;  /* 0x00000803ff007988 */ /* 0x000be40008000808 */
.L_x_14:
[----:B------:R-:W-:Y:S05]  /*0850*/  @P3 BRA `(.L_x_16) ;  /* 0x0000000000283947 */ /* 0x000fea0003800000 */
[----:B--2345:R-:W2:Y:S02]  /*0860*/  LDS R3, [UR8+0x8] ;  /* 0x00000808ff037984 */ /* 0x03cea40008000800 */
[----:B--2---:R-:W-:-:S05]  /*0870*/  LOP3.LUT R3, R3, 0x1800, RZ, 0xb8, !PT ;  /* 0x0000180003037812 */ /* 0x004fca00078eb8ff */
[----:B------:R3:W-:Y:S02]  /*0880*/  STS [UR8+0x8], R3 ;  /* 0x00000803ff007988 */ /* 0x0007e40008000808 */
.L_x_15:
[----:B------:R-:W-:Y:S05]  /*0890*/  @P3 BREAK.RELIABLE B0 ;  /* 0x0000000000003942 */ /* 0x000fea0003800100 */
[----:B------:R-:W-:Y:S05]  /*08a0*/  @P3 BRA `(.L_x_17) ;  /* 0x0000000000243947 */ /* 0x000fea0003800000 */
[----:B------:R-:W4:Y:S01]  /*08b0*/  LDS R4, [UR8+0x8] ;  /* 0x00000808ff047984 */ /* 0x000f220008000800 */
[----:B--23--:R-:W-:-:S05]  /*08c0*/  IMAD.MOV.U32 R3, RZ, RZ, 0x6000 ;  /* 0x00006000ff037424 */ /* 0x00cfca00078e00ff */
[----:B----4-:R-:W-:-:S04]  /*08d0*/  LOP3.LUT R3, R4, 0x6000, R3, 0xd8, !PT ;  /* 0x0000600004037812 */ /* 0x010fc800078ed803 */
[----:B------:R-:W-:-:S05]  /*08e0*/  LOP3.LUT R3, R3, 0x400000, RZ, 0xb8, !PT ;  /* 0x0040000003037812 */ /* 0x000fca00078eb8ff */
[----:B------:R2:W-:Y:S02]  /*08f0*/  STS [UR8+0x8], R3 ;  /* 0x00000803ff007988 */ /* 0x0005e40008000808 */
.L_x_16:
[----:B------:R-:W-:Y:S05]  /*0900*/  BSYNC.RELIABLE B0 ;  /* 0x0000000000007941 */ /* 0x000fea0003800100 */
.L_x_13:
[----:B--2345:R-:W2:Y:S02]  /*0910*/  @!P3 LDS R3, [UR8+0x8] ;  /* 0x00000808ff03b984 */ /* 0x03cea40008000800 */
[----:B--2---:R-:W-:-:S05]  /*0920*/  @!P3 LOP3.LUT R3, R3, 0x8000, RZ, 0xb8, !PT ;  /* 0x000080000303b812 */ /* 0x004fca00078eb8ff */
[----:B------:R4:W-:Y:S02]  /*0930*/  @!P3 STS [UR8+0x8], R3 ;  /* 0x00000803ff00b988 */ /* 0x0009e40008000808 */
.L_x_17:
[----:B------:R-:W-:Y:S05]  /*0940*/  BSYNC.RECONVERGENT B1 ;  /* 0x0000000000017941 */ /* 0x000fea0003800200 */
.L_x_12:
[----:B------:R-:W-:Y:S05]  /*0950*/  WARPSYNC.ALL ;  /* 0x0000000000007948 */ /* 0x000fea0003800000 */
[----:B------:R-:W-:Y:S01]  /*0960*/  NOP ;  /* 0x0000000000007918 */ /* 0x000fe20000000000 */
[----:B------:R-:W-:Y:S05]  /*0970*/  @P0 BRA `(.L_x_18) ;  /* 0x0000000000300947 */ /* 0x000fea0003800000 */
[----:B--234-:R-:W2:Y:S01]  /*0980*/  S2R R3, SR_LANEID ;  /* 0x0000000000037919 */ /* 0x01cea20000000000 */
[----:B------:R-:W-:Y:S05]  /*0990*/  WARPSYNC.ALL ;  /* 0x0000000000007948 */ /* 0x000fea0003800000 */
[----:B------:R-:W-:Y:S01]  /*09a0*/  NOP ;  /* 0x0000000000007918 */ /* 0x000fe20000000000 */
[----:B--2---:R-:W-:-:S05]  /*09b0*/  IMAD.SHL.U32 R3, R3, 0x4, RZ ;  /* 0x0000000403037824 */ /* 0x004fca00078e00ff */
[----:B------:R-:W2:Y:S01]  /*09c0*/  LDS R9, [R3+UR8] ;  /* 0x0000000803097984 */ /* 0x000ea20008000800 */
[----:B------:R-:W-:-:S05]  /*09d0*/  IADD3 R4, P1, PT, R3, UR24, RZ ;  /* 0x0000001803047c10 */ /* 0x000fca000ff3e0ff */
[----:B------:R-:W-:-:S05]  /*09e0*/  IMAD.X R5, RZ, RZ, UR25, P1 ;  /* 0x00000019ff057e24 */ /* 0x000fca00088e06ff */
[----:B--2---:R5:W2:Y:S01]  /*09f0*/  ATOMG.E.EXCH.STRONG.GPU PT, RZ, [R4], R9 ;  /* 0x0000000904ff73a8 */ /* 0x004aa200041ee100 */
[----:B------:R-:W-:-:S04]  /*0a00*/  DEPBAR {5,4,3,2,1,0} ;  /* 0x0000003f0000791a */ /* 0x000fc80000000000 */
[----:B------:R-:W3:Y:S02]  /*0a10*/  CCTL.E.C.LDCU.IV.DEEP [UR24] ;  /* 0x0000000018007540 */ /* 0x000ee40009c08000 */
[----:B---3--:R5:W-:Y:S01]  /*0a20*/  UTMACCTL.IV [UR24] ;  /* 0x00000000180079b9 */ /* 0x008be20008000000 */
[----:B------:R-:W-:Y:S01]  /*0a30*/  NOP ;  /* 0x0000000000007918 */ /* 0x000fe20000000000 */
.L_x_18:
[----:B------:R-:W-:Y:S05]  /*0a40*/  @P0 BRA `(.L_x_19) ;  /* 0x00000000000c0947 */ /* 0x000fea0003800000 */
[----:B------:R0:W-:Y:S01]  /*0a50*/  UTMACMDFLUSH ;  /* 0x00000000000079b7 */ /* 0x0001e20000000000 */
[----:B------:R-:W-:Y:S05]  /*0a60*/  @P0 BRA `(.L_x_19) ;  /* 0x0000000000040947 */ /* 0x000fea0003800000 */
[----:B------:R-:W-:-:S04]  /*0a70*/  DEPBAR.LE SB0, 0x0 ;  /* 0x000080000000791a */ /* 0x000fc80000000000 */
.L_x_19:
[----:B------:R-:W-:Y:S05]  /*0a80*/  WARPSYNC.ALL ;  /* 0x0000000000007948 */ /* 0x000fea0003800000 */
[----:B------:R-:W-:Y:S01]  /*0a90*/  NOP ;  /* 0x0000000000007918 */ /* 0x000fe20000000000 */
[----:B--2---:R-:W-:Y:S06]  /*0aa0*/  BAR.SYNC.DEFER_BLOCKING 0x0 ;  /* 0x0000000000007b1d */ /* 0x004fec0000010000 */
[----:B------:R-:W-:Y:S02]  /*0ab0*/  BSSY.RECONVERGENT B1, `(.L_x_20) ;  /* 0x000000b000017945 */ /* 0x000fe40003800200 */
[----:B------:R-:W-:Y:S06]  /*0ac0*/  BAR.SYNC.DEFER_BLOCKING 0x0 ;  /* 0x0000000000007b1d */ /* 0x000fec0000010000 */
[----:B------:R2:W-:Y:S01]  /*0ad0*/  @!P0 STS [R7], RZ ;  /* 0x000000ff07008388 */ /* 0x0005e20000000800 */
[----:B------:R-:W-:Y:S01]  /*0ae0*/  NOP ;  /* 0x0000000000007918 */ /* 0x000fe20000000000 */
[----:B------:R-:W-:Y:S05]  /*0af0*/  @P3 BRA `(.L_x_21) ;  /* 0x0000000000183947 */ /* 0x000fea0003800000 */
[----:B---34-:R-:W3:Y:S01]  /*0b00*/  LDS R3, [UR8+0x8] ;  /* 0x00000808ff037984 */ /* 0x018ee20008000800 */
[----:B-----5:R-:W4:Y:S01]  /*0b10*/  LDC.64 R8, c[0x0][0x388] ;  /* 0x0000e200ff087b82 */ /* 0x020f220000000a00 */
[----:B------:R-:W-:Y:S02]  /*0b20*/  IMAD.MOV.U32 R4, RZ, RZ, 0x70 ;  /* 0x00000070ff047424 */ /* 0x000fe400078e00ff */
[----:B----4-:R4:W-:Y:S03]  /*0b30*/  STS.64 [UR8], R8 ;  /* 0x00000008ff007988 */ /* 0x0109e60008000a08 */
[----:B---3--:R-:W-:-:S05]  /*0b40*/  LOP3.LUT R3, R3, 0x10, R4, 0xd8, !PT ;  /* 0x0000001003037812 */ /* 0x008fca00078ed804 */
[----:B------:R4:W-:Y:S02]  /*0b50*/  STS [UR8+0x8], R3 ;  /* 0x00000803ff007988 */ /* 0x0009e40008000808 */
.L_x_21:
[----:B-----5:R-:W-:Y:S05]  /*0b60*/  BSYNC.RECONVERGENT B1 ;  /* 0x0000000000017941 */ /* 0x020fea0003800200 */
.L_x_20:
[----:B------:R-:W-:Y:S04]  /*0b70*/  BSSY.RECONVERGENT B2, `(.L_x_22) ;  /* 0x000000f000027945 */ /* 0x000fe80003800200 */
[----:B------:R-:W-:Y:S04]  /*0b80*/  BSSY.RELIABLE B1, `(.L_x_23) ;  /* 0x000000c000017945 */ /* 0x000fe80003800100 */
[----:B------:R-:W-:Y:S05]  /*0b90*/  @P3 BRA `(.L_x_24) ;  /* 0x0000000000283947 */ /* 0x000fea0003800000 */
[----:B---34-:R-:W3:Y:S01]  /*0ba0*/  LDS R3, [UR8+0x34] ;  /* 0x00003408ff037984 */ /* 0x018ee20008000800 */
[----:B------:R-:W-:Y:S01]  /*0bb0*/  IMAD.MOV.U32 R4, RZ, RZ, 0x3f000000 ;  /* 0x3f000000ff047424 */ /* 0x000fe200078e00ff */
[----:B------:R-:W-:Y:S05]  /*0bc0*/  @P3 BREAK.RELIABLE B1 ;  /* 0x0000000000013942 */ /* 0x000fea0003800100 */
[----:B---3--:R-:W-:-:S05]  /*0bd0*/  LOP3.LUT R3, R3, 0xff000000, R4, 0xb8, !PT ;  /* 0xff00000003037812 */ /* 0x008fca00078eb804 */
[----:B------:R3:W-:Y:S01]  /*0be0*/  STS [UR8+0x34], R3 ;  /* 0x00003403ff007988 */ /* 0x0007e20008000808 */
[----:B------:R-:W-:Y:S05]  /*0bf0*/  @P3 BRA `(.L_x_25) ;  /* 0x0000000000183947 */ /* 0x000fea0003800000 */
[----:B---3--:R-:W3:Y:S01]  /*0c00*/  LDS R3, [UR8+0x38] ;  /* 0x00003808ff037984 */ /* 0x008ee20008000800 */
[----:B------:R-:W-:-:S05]  /*0c10*/  IMAD.MOV.U32 R4, RZ, RZ, 0x3f ;  /* 0x0000003fff047424 */ /* 0x000fca00078e00ff */
[----:B---3--:R-:W-:-:S05]  /*0c20*/  LOP3.LUT R3, R3, 0xff, R4, 0xb8, !PT ;  /* 0x000000ff03037812 */ /* 0x008fca00078eb804 */
[----:B------:R5:W-:Y:S02]  /*0c30*/  STS [UR8+0x38], R3 ;  /* 0x00003803ff007988 */ /* 0x000be40008000808 */
.L_x_24:
[----:B------:R-:W-:Y:S05]  /*0c40*/  BSYNC.RELIABLE B1 ;  /* 0x0000000000017941 */ /* 0x000fea0003800100 */
.L_x_23:
[----:B------:R2:W-:Y:S02]  /*0c50*/  @!P3 STS [UR8+0x20], R11 ;  /* 0x0000200bff00b988 */ /* 0x0005e40008000808 */
.L_x_25:
[----:B------:R-:W-:Y:S05]  /*0c60*/  BSYNC.RECONVERGENT B2 ;  /* 0x0000000000027941 */ /* 0x000fea0003800200 */
.L_x_22:
[----:B------:R-:W-:Y:S05]  /*0c70*/  WARPSYNC.ALL ;  /* 0x0000000000007948 */ /* 0x000fea0003800000 */
[----:B------:R-:W-:Y:S01]  /*0c80*/  NOP ;  /* 0x0000000000007918 */ /* 0x000fe20000000000 */
[----:B---345:R-:W3:Y:S01]  /*0c90*/  LDC R3, c[0x0][0x39c] ;  /* 0x0000e700ff037b82 */ /* 0x038ee20000000800 */
[----:B------:R-:W-:Y:S01]  /*0ca0*/  BSSY.RECONVERGENT B2, `(.L_x_26) ;  /* 0x0000010000027945 */ /* 0x000fe20003800200 */
[----:B---3--:R-:W-:-:S05]  /*0cb0*/  VIADD R3, R3, 0xffffffff ;  /* 0xffffffff03037836 */ /* 0x008fca0000000000 */
[----:B------:R3:W-:Y:S01]  /*0cc0*/  @!P3 STS [UR8+0x24], R3 ;  /* 0x00002403ff00b988 */ /* 0x0007e20008000808 */
[----:B------:R-:W-:Y:S05]  /*0cd0*/  @P3 BRA `(.L_x_27) ;  /* 0x0000000000303947 */ /* 0x000fea0003800000 */
[----:B------:R-:W4:Y:S01]  /*0ce0*/  LDS R5, [UR8+0x34] ;  /* 0x00003408ff057984 */ /* 0x000f220008000800 */
[----:B------:R-:W5:Y:S03]  /*0cf0*/  LDC.64 R8, c[0x0][0x3b0] ;  /* 0x0000ec00ff087b82 */ /* 0x000f660000000a00 */
[----:B------:R-:W2:Y:S01]  /*0d00*/  LDS R4, [UR8+0x1c] ;  /* 0x00001c08ff047984 */ /* 0x000ea20008000800 */
[C---:B-----5:R-:W-:Y:S01]  /*0d10*/  SHF.L.U64.HI R9, R8.reuse, 0x1, R9 ;  /* 0x0000000108097819 */ /* 0x060fe20000010209 */
[----:B------:R-:W-:-:S03]  /*0d20*/  IMAD.SHL.U32 R8, R8, 0x2, RZ ;  /* 0x0000000208087824 */ /* 0x000fc600078e00ff */
[--C-:B--2---:R-:W-:Y:S02]  /*0d30*/  SHF.R.U32.HI R11, RZ, 0x4, R9.reuse ;  /* 0x00000004ff0b7819 */ /* 0x104fe40000011609 */
[----:B------:R-:W-:-:S05]  /*0d40*/  SHF.R.U64 R8, R8, 0x4, R9 ;  /* 0x0000000408087819 */ /* 0x000fca0000001209 */
[----:B------:R5:W-:Y:S01]  /*0d50*/  STS [UR8+0xc], R8 ;  /* 0x00000c08ff007988 */ /* 0x000be20008000808 */
[----:B----4-:R-:W-:Y:S02]  /*0d60*/  LOP3.LUT R5, R5, 0x7, RZ, 0xb8, !PT ;  /* 0x0000000705057812 */ /* 0x010fe400078eb8ff */
[----:B------:R-:W-:-:S03]  /*0d70*/  LOP3.LUT R4, R4, 0xf, R11, 0xb8, !PT ;  /* 0x0000000f04047812 */ /* 0x000fc600078eb80b */
[----:B------:R5:W-:Y:S04]  /*0d80*/  STS [UR8+0x34], R5 ;  /* 0x00003405ff007988 */ /* 0x000be80008000808 */
[----:B------:R5:W-:Y:S02]  /*0d90*/  STS [UR8+0x1c], R4 ;  /* 0x00001c04ff007988 */ /* 0x000be40008000808 */
.L_x_27:
[----:B------:R-:W-:Y:S05]  /*0da0*/  BSYNC.RECONVERGENT B2 ;  /* 0x0000000000027941 */ /* 0x000fea0003800200 */
.L_x_26:
[----:B------:R-:W-:Y:S04]  /*0db0*/  BSSY.RECONVERGENT B3, `(.L_x_28) ;  /* 0x000001a000037945 */ /* 0x000fe80003800200 */
[----:B------:R-:W-:Y:S04]  /*0dc0*/  BSSY.RELIABLE B2, `(.L_x_29) ;  /* 0x0000015000027945 */ /* 0x000fe80003800100 */
[----:B------:R-:W-:Y:S05]  /*0dd0*/  @P3 BRA `(.L_x_30) ;  /* 0x0000000000203947 */ /* 0x000fea0003800000 */
[----:B-----5:R-:W4:Y:S02]  /*0de0*/  LDS R4, [UR8+0x34] ;  /* 0x00003408ff047984 */ /* 0x020f240008000800 */
[----:B----4-:R-:W-:-:S05]  /*0df0*/  LOP3.LUT R4, R4, 0x38, RZ, 0xb8, !PT ;  /* 0x0000003804047812 */ /* 0x010fca00078eb8ff */
[----:B------:R4:W-:Y:S01]  /*0e00*/  STS [UR8+0x34], R4 ;  /* 0x00003404ff007988 */ /* 0x0009e20008000808 */
[----:B------:R-:W-:Y:S05]  /*0e10*/  @P3 BRA `(.L_x_31) ;  /* 0x0000000000203947 */ /* 0x000fea0003800000 */
[----:B----4-:R-:W4:Y:S01]  /*0e20*/  LDS R4, [UR8+0x8] ;  /* 0x00000808ff047984 */ /* 0x010f220008000800 */
[----:B------:R-:W-:-:S05]  /*0e30*/  IMAD.MOV.U32 R5, RZ, RZ, 0x780 ;  /* 0x00000780ff057424 */ /* 0x000fca00078e00ff */
[----:B----4-:R-:W-:-:S05]  /*0e40*/  LOP3.LUT R4, R4, 0x300, R5, 0xd8, !PT ;  /* 0x0000030004047812 */ /* 0x010fca00078ed805 */
[----:B------:R4:W-:Y:S02]  /*0e50*/  STS [UR8+0x8], R4 ;  /* 0x00000804ff007988 */ /* 0x0009e40008000808 */
.L_x_30:
[----:B------:R-:W-:Y:S05]  /*0e60*/  @P3 BRA `(.L_x_32) ;  /* 0x0000000000283947 */ /* 0x000fea0003800000 */
[----:B----45:R-:W4:Y:S02]  /*0e70*/  LDS R4, [UR8+0x8] ;  /* 0x00000808ff047984 */ /* 0x030f240008000800 */
[----:B----4-:R-:W-:-:S05]  /*0e80*/  LOP3.LUT R4, R4, 0x1800, RZ, 0xb8, !PT ;  /* 0x0000180004047812 */ /* 0x010fca00078eb8ff */
[----:B------:R5:W-:Y:S02]  /*0e90*/  STS [UR8+0x8], R4 ;  /* 0x00000804ff007988 */ /* 0x000be40008000808 */
.L_x_31:
[----:B------:R-:W-:Y:S05]  /*0ea0*/  @P3 BREAK.RELIABLE B2 ;  /* 0x0000000000023942 */ /* 0x000fea0003800100 */
[----:B------:R-:W-:Y:S05]  /*0eb0*/  @P3 BRA `(.L_x_33) ;  /* 0x0000000000243947 */ /* 0x000fea0003800000 */
[----:B----45:R-:W4:Y:S01]  /*0ec0*/  LDS R4, [UR8+0x8] ;  /* 0x00000808ff047984 */ /* 0x030f220008000800 */
[----:B------:R-:W-:-:S05]  /*0ed0*/  IMAD.MOV.U32 R5, RZ, RZ, 0x6000 ;  /* 0x00006000ff057424 */ /* 0x000fca00078e00ff */
[----:B----4-:R-:W-:-:S04]  /*0ee0*/  LOP3.LUT R4, R4, 0x6000, R5, 0xd8, !PT ;  /* 0x0000600004047812 */ /* 0x010fc800078ed805 */
[----:B------:R-:W-:-:S05]  /*0ef0*/  LOP3.LUT R4, R4, 0x400000, RZ, 0xb8, !PT ;  /* 0x0040000004047812 */ /* 0x000fca00078eb8ff */
[----:B------:R4:W-:Y:S02]  /*0f00*/  STS [UR8+0x8], R4 ;  /* 0x00000804ff007988 */ /* 0x0009e40008000808 */
.L_x_32:
[----:B------:R-:W-:Y:S05]  /*0f10*/  BSYNC.RELIABLE B2 ;  /* 0x0000000000027941 */ /* 0x000fea0003800100 */
.L_x_29:
[----:B----45:R-:W4:Y:S02]  /*0f20*/  @!P3 LDS R4, [UR8+0x8] ;  /* 0x00000808ff04b984 */ /* 0x030f240008000800 */
[----:B----4-:R-:W-:-:S05]  /*0f30*/  @!P3 LOP3.LUT R4, R4, 0x8000, RZ, 0xb8, !PT ;  /* 0x000080000404b812 */ /* 0x010fca00078eb8ff */
[----:B------:R4:W-:Y:S02]  /*0f40*/  @!P3 STS [UR8+0x8], R4 ;  /* 0x00000804ff00b988 */ /* 0x0009e40008000808 */
.L_x_33:
[----:B------:R-:W-:Y:S05]  /*0f50*/  BSYNC.RECONVERGENT B3 ;  /* 0x0000000000037941 */ /* 0x000fea0003800200 */
.L_x_28:
[----:B------:R-:W-:Y:S05]  /*0f60*/  WARPSYNC.ALL ;  /* 0x0000000000007948 */ /* 0x000fea0003800000 */
[----:B------:R-:W-:Y:S01]  /*0f70*/  NOP ;  /* 0x0000000000007918 */ /* 0x000fe20000000000 */
[----:B------:R-:W-:-:S04]  /*0f80*/  UIADD3 UR5, UPT, UPT, UR4, 0x80, URZ ;  /* 0x0000008004057890 */ /* 0x000fc8000fffe0ff */
[----:B------:R-:W-:-:S04]  /*0f90*/  UIADD3 UR26, UP0, UPT, UR5, UR20, URZ ;  /* 0x00000014051a7290 */ /* 0x000fc8000ff1e0ff */
[----:B------:R-:W-:Y:S01]  /*0fa0*/  ULEA.HI.X.SX32 UR27, UR5, UR21, 0x1, UP0 ;  /* 0x00000015051b7291 */ /* 0x000fe200080f0eff */
[----:B------:R-:W-:Y:S11]  /*0fb0*/  @P0 BRA `(.L_x_34) ;  /* 0x0000000000300947 */ /* 0x000ff60003800000 */
[----:B----45:R-:W4:Y:S01]  /*0fc0*/  S2R R4, SR_LANEID ;  /* 0x0000000000047919 */ /* 0x030f220000000000 */
[----:B------:R-:W-:Y:S05]  /*0fd0*/  WARPSYNC.ALL ;  /* 0x0000000000007948 */ /* 0x000fea0003800000 */
[----:B------:R-:W-:Y:S01]  /*0fe0*/  NOP ;  /* 0x0000000000007918 */ /* 0x000fe20000000000 */
[----:B----4-:R-:W-:-:S05]  /*0ff0*/  IMAD.SHL.U32 R8, R4, 0x4, RZ ;  /* 0x0000000404087824 */ /* 0x010fca00078e00ff */
[----:B------:R-:W4:Y:S01]  /*1000*/  LDS R9, [R8+UR8] ;  /* 0x0000000808097984 */ /* 0x000f220008000800 */
[----:B------:R-:W-:-:S05]  /*1010*/  IADD3 R4, P1, PT, R8, UR26, RZ ;  /* 0x0000001a08047c10 */ /* 0x000fca000ff3e0ff */
[----:B------:R-:W-:-:S05]  /*1020*/  IMAD.X R5, RZ, RZ, UR27, P1 ;  /* 0x0000001bff057e24 */ /* 0x000fca00088e06ff */
[----:B----4-:R4:W5:Y:S01]  /*1030*/  ATOMG.E.EXCH.STRONG.GPU PT, RZ, [R4], R9 ;  /* 0x0000000904ff73a8 */ /* 0x01096200041ee100 */
[----:B------:R-:W-:-:S04]  /*1040*/  DEPBAR {5,4,3,2,1,0} ;  /* 0x0000003f0000791a */ /* 0x000fc80000000000 */
[----:B------:R-:W2:Y:S02]  /*1050*/  CCTL.E.C.LDCU.IV.DEEP [UR26] ;  /* 0x000000001a007540 */ /* 0x000ea40009c08000 */
[----:B--2---:R4:W-:Y:S01]  /*1060*/  UTMACCTL.IV [UR26] ;  /* 0x000000001a0079b9 */ /* 0x0049e20008000000 */
[----:B------:R-:W-:Y:S01]  /*1070*/  NOP ;  /* 0x0000000000007918 */ /* 0x000fe20000000000 */
.L_x_34:
[----:B------:R-:W-:Y:S05]  /*1080*/  @P0 BRA `(.L_x_35) ;  /* 0x00000000000c0947 */ /* 0x000fea0003800000 */
[----:B------:R0:W-:Y:S01]  /*1090*/  UTMACMDFLUSH ;  /* 0x00000000000079b7 */ /* 0x0001e20000000000 */
[----:B------:R-:W-:Y:S05]  /*10a0*/  @P0 BRA `(.L_x_35) ;  /* 0x0000000000040947 */ /* 0x000fea0003800000 */
[----:B------:R-:W-:-:S04]  /*10b0*/  DEPBAR.LE SB0, 0x0 ;  /* 0x000080000000791a */ /* 0x000fc80000000000 */
.L_x_35:
[----:B------:R-:W-:Y:S05]  /*10c0*/  WARPSYNC.ALL ;  /* 0x0000000000007948 */ /* 0x000fea0003800000 */
[----:B------:R-:W-:Y:S01]  /*10d0*/  NOP ;  /* 0x0000000000007918 */ /* 0x000fe20000000000 */
[----:B-----5:R-:W-:Y:S06]  /*10e0*/  BAR.SYNC.DEFER_BLOCKING 0x0 ;  /* 0x0000000000007b1d */ /* 0x020fec0000010000 */
[----:B------:R-:W-:Y:S02]  /*10f0*/  BSSY.RECONVERGENT B3, `(.L_x_36) ;  /* 0x000000b000037945 */ /* 0x000fe40003800200 */
[----:B------:R-:W-:Y:S06]  /*1100*/  BAR.SYNC.DEFER_BLOCKING 0x0 ;  /* 0x0000000000007b1d */ /* 0x000fec0000010000 */
[----:B------:R5:W-:Y:S01]  /*1110*/  @!P0 STS [R7], RZ ;  /* 0x000000ff07008388 */ /* 0x000be20000000800 */
[----:B------:R-:W-:Y:S01]  /*1120*/  NOP ;  /* 0x0000000000007918 */ /* 0x000fe20000000000 */
[----:B------:R-:W-:Y:S05]  /*1130*/  @P3 BRA `(.L_x_37) ;  /* 0x0000000000183947 */ /* 0x000fea0003800000 */
[----:B----4-:R-:W4:Y:S01]  /*1140*/  LDS R4, [UR8+0x8] ;  /* 0x00000808ff047984 */ /* 0x010f220008000800 */
[----:B------:R-:W2:Y:S01]  /*1150*/  LDC.64 R8, c[0x0][0x390] ;  /* 0x0000e400ff087b82 */ /* 0x000ea20000000a00 */
[----:B------:R-:W-:Y:S02]  /*1160*/  IMAD.MOV.U32 R5, RZ, RZ, 0x70 ;  /* 0x00000070ff057424 */ /* 0x000fe400078e00ff */
[----:B--2---:R2:W-:Y:S03]  /*1170*/  STS.64 [UR8], R8 ;  /* 0x00000008ff007988 */ /* 0x0045e60008000a08 */
[----:B----4-:R-:W-:-:S05]  /*1180*/  LOP3.LUT R4, R4, 0x10, R5, 0xd8, !PT ;  /* 0x0000001004047812 */ /* 0x010fca00078ed805 */
[----:B------:R2:W-:Y:S02]  /*1190*/  STS [UR8+0x8], R4 ;  /* 0x00000804ff007988 */ /* 0x0005e40008000808 */
.L_x_37:
[----:B----4-:R-:W-:Y:S05]  /*11a0*/  BSYNC.RECONVERGENT B3 ;  /* 0x0000000000037941 */ /* 0x010fea0003800200 */
.L_x_36:
[----:B------:R-:W-:Y:S04]  /*11b0*/  BSSY.RECONVERGENT B4, `(.L_x_38) ;  /* 0x0000011000047945 */ /* 0x000fe80003800200 */
[----:B------:R-:W-:Y:S04]  /*11c0*/  BSSY.RELIABLE B3, `(.L_x_39) ;  /* 0x000000e000037945 */ /* 0x000fe80003800100 */
[----:B------:R-:W-:Y:S05]  /*11d0*/  @P3 BRA `(.L_x_40) ;  /* 0x0000000000243947 */ /* 0x000fea0003800000 */
[----:B--2---:R-:W2:Y:S01]  /*11e0*/  LDS R4, [UR8+0x34] ;  /* 0x00003408ff047984 */ /* 0x004ea20008000800 */
[----:B------:R-:W-:-:S05]  /*11f0*/  IMAD.MOV.U32 R5, RZ, RZ, 0x3f000000 ;  /* 0x3f000000ff057424 */ /* 0x000fca00078e00ff */
[----:B--2---:R-:W-:-:S05]  /*1200*/  LOP3.LUT R4, R4, 0xff000000, R5, 0xb8, !PT ;  /* 0xff00000004047812 */ /* 0x004fca00078eb805 */
[----:B------:R2:W-:Y:S01]  /*1210*/  STS [UR8+0x34], R4 ;  /* 0x00003404ff007988 */ /* 0x0005e20008000808 */
[----:B------:R-:W-:Y:S05]  /*1220*/  @P3 BRA `(.L_x_41) ;  /* 0x00000000001c3947 */ /* 0x000fea0003800000 */
[----:B--2---:R-:W2:Y:S01]  /*1230*/  LDS R4, [UR8+0x38] ;  /* 0x00003808ff047984 */ /* 0x004ea20008000800 */
[----:B------:R-:W-:-:S05]  /*1240*/  IMAD.MOV.U32 R5, RZ, RZ, 0x3f ;  /* 0x0000003fff057424 */ /* 0x000fca00078e00ff */
[----:B--2---:R-:W-:-:S05]  /*1250*/  LOP3.LUT R4, R4, 0xff, R5, 0xb8, !PT ;  /* 0x000000ff04047812 */ /* 0x004fca00078eb805 */
[----:B------:R4:W-:Y:S02]  /*1260*/  STS [UR8+0x38], R4 ;  /* 0x00003804ff007988 */ /* 0x0009e40008000808 */
.L_x_40:
[----:B------:R-:W-:Y:S05]  /*1270*/  @P3 BREAK.RELIABLE B3 ;  /* 0x0000000000033942 */ /* 0x000fea0003800100 */
[----:B------:R-:W-:Y:S05]  /*1280*/  @P3 BRA `(.L_x_42) ;  /* 0x00000000000c3947 */ /* 0x000fea0003800000 */
[----:B------:R2:W-:Y:S02]  /*1290*/  STS [UR8+0x20], R3 ;  /* 0x00002003ff007988 */ /* 0x0005e40008000808 */
.L_x_41:
[----:B------:R-:W-:Y:S05]  /*12a0*/  BSYNC.RELIABLE B3 ;  /* 0x0000000000037941 */ /* 0x000fea0003800100 */
.L_x_39:
[----:B------:R2:W-:Y:S02]  /*12b0*/  @!P3 STS [UR8+0x24], R2 ;  /* 0x00002402ff00b988 */ /* 0x0005e40008000808 */
.L_x_42:
[----:B------:R-:W-:Y:S05]  /*12c0*/  BSYNC.RECONVERGENT B4 ;  /* 0x0000000000047941 */ /* 0x000fea0003800200 */
.L_x_38:
[----:B------:R-:W-:Y:S05]  /*12d0*/  WARPSYNC.ALL ;  /* 0x0000000000007948 */ /* 0x000fea0003800000 */
[----:B------:R-:W-:Y:S01]  /*12e0*/  NOP ;  /* 0x0000000000007918 */ /* 0x000fe20000000000 */
[----:B------:R-:W-:Y:S04]  /*12f0*/  BSSY.RECONVERGENT B4, `(.L_x_43) ;  /* 0x000000e000047945 */ /* 0x000fe80003800200 */
[----:B------:R-:W-:Y:S05]  /*1300*/  @P3 BRA `(.L_x_44) ;  /* 0x0000000000303947 */ /* 0x000fea0003800000 */
[----:B--23--:R-:W2:Y:S01]  /*1310*/  LDS R3, [UR8+0x34] ;  /* 0x00003408ff037984 */ /* 0x00cea20008000800 */
[----:B----4-:R-:W3:Y:S03]  /*1320*/  LDC.64 R4, c[0x0][0x3b8] ;  /* 0x0000ee00ff047b82 */ /* 0x010ee60000000a00 */
[----:B------:R-:W4:Y:S01]  /*1330*/  LDS R2, [UR8+0x1c] ;  /* 0x00001c08ff027984 */ /* 0x000f220008000800 */
[C---:B---3--:R-:W-:Y:S01]  /*1340*/  SHF.L.U64.HI R5, R4.reuse, 0x1, R5 ;  /* 0x0000000104057819 */ /* 0x048fe20000010205 */
[----:B------:R-:W-:-:S03]  /*1350*/  IMAD.SHL.U32 R4, R4, 0x2, RZ ;  /* 0x0000000204047824 */ /* 0x000fc600078e00ff */
[--C-:B-----5:R-:W-:Y:S02]  /*1360*/  SHF.R.U32.HI R7, RZ, 0x4, R5.reuse ;  /* 0x00000004ff077819 */ /* 0x120fe40000011605 */
[----:B------:R-:W-:-:S05]  /*1370*/  SHF.R.U64 R4, R4, 0x4, R5 ;  /* 0x0000000404047819 */ /* 0x000fca0000001205 */
[----:B------:R3:W-:Y:S01]  /*1380*/  STS [UR8+0xc], R4 ;  /* 0x00000c04ff007988 */ /* 0x0007e20008000808 */
[----:B--2---:R-:W-:Y:S02]  /*1390*/  LOP3.LUT R3, R3, 0x7, RZ, 0xb8, !PT ;  /* 0x0000000703037812 */ /* 0x004fe400078eb8ff */
[----:B----4-:R-:W-:-:S03]  /*13a0*/  LOP3.LUT R2, R2, 0xf, R7, 0xb8, !PT ;  /* 0x0000000f02027812 */ /* 0x010fc600078eb807 */
[----:B------:R3:W-:Y:S04]  /*13b0*/  STS [UR8+0x34], R3 ;  /* 0x00003403ff007988 */ /* 0x0007e80008000808 */
[----:B------:R3:W-:Y:S02]  /*13c0*/  STS [UR8+0x1c], R2 ;  /* 0x00001c02ff007988 */ /* 0x0007e40008000808 */
.L_x_44:
[----:B------:R-:W-:Y:S05]  /*13d0*/  BSYNC.RECONVERGENT B4 ;  /* 0x0000000000047941 */ /* 0x000fea0003800200 */
.L_x_43:
[----:B------:R-:W-:Y:S04]  /*13e0*/  BSSY.RECONVERGENT B5, `(.L_x_45) ;  /* 0x000001a000057945 */ /* 0x000fe80003800200 */
[----:B------:R-:W-:Y:S04]  /*13f0*/  BSSY.RELIABLE B4, `(.L_x_46) ;  /* 0x0000015000047945 */ /* 0x000fe80003800100 */
[----:B------:R-:W-:Y:S05]  /*1400*/  @P3 BRA `(.L_x_47) ;  /* 0x0000000000203947 */ /* 0x000fea0003800000 */
[----:B--23--:R-:W2:Y:S02]  /*1410*/  LDS R2, [UR8+0x34] ;  /* 0x00003408ff027984 */ /* 0x00cea40008000800 */
[----:B--2---:R-:W-:-:S05]  /*1420*/  LOP3.LUT R2, R2, 0x38, RZ, 0xb8, !PT ;  /* 0x0000003802027812 */ /* 0x004fca00078eb8ff */
[----:B------:R2:W-:Y:S01]  /*1430*/  STS [UR8+0x34], R2 ;  /* 0x00003402ff007988 */ /* 0x0005e20008000808 */
[----:B------:R-:W-:Y:S05]  /*1440*/  @P3 BRA `(.L_x_48) ;  /* 0x0000000000203947 */ /* 0x000fea0003800000 */
[----:B--2---:R-:W2:Y:S01]  /*1450*/  LDS R2, [UR8+0x8] ;  /* 0x00000808ff027984 */ /* 0x004ea20008000800 */
[----:B------:R-:W-:-:S05]  /*1460*/  IMAD.MOV.U32 R3, RZ, RZ, 0x780 ;  /* 0x00000780ff037424 */ /* 0x000fca00078e00ff */
[----:B--2---:R-:W-:-:S05]  /*1470*/  LOP3.LUT R2, R2, 0x300, R3, 0xd8, !PT ;  /* 0x0000030002027812 */ /* 0x004fca00078ed803 */
[----:B------:R2:W-:Y:S02]  /*1480*/  STS [UR8+0x8], R2 ;  /* 0x00000802ff007988 */ /* 0x0005e40008000808 */
.L_x_47:
[----:B------:R-:W-:Y:S05]  /*1490*/  @P3 BRA `(.L_x_49) ;  /* 0x0000000000283947 */ /* 0x000fea0003800000 */
[----:B--23--:R-:W2:Y:S02]  /*14a0*/  LDS R2, [UR8+0x8] ;  /* 0x00000808ff027984 */ /* 0x00cea40008000800 */
[----:B--2---:R-:W-:-:S05]  /*14b0*/  LOP3.LUT R2, R2, 0x1800, RZ, 0xb8, !PT ;  /* 0x0000180002027812 */ /* 0x004fca00078eb8ff */
[----:B------:R3:W-:Y:S02]  /*14c0*/  STS [UR8+0x8], R2 ;  /* 0x00000802ff007988 */ /* 0x0007e40008000808 */
.L_x_48:
[----:B------:R-:W-:Y:S05]  /*14d0*/  @P3 BREAK.RELIABLE B4 ;  /* 0x0000000000043942 */ /* 0x000fea0003800100 */
[----:B------:R-:W-:Y:S05]  /*14e0*/  @P3 BRA `(.L_x_50) ;  /* 0x0000000000243947 */ /* 0x000fea0003800000 */
[----:B--23--:R-:W2:Y:S01]  /*14f0*/  LDS R2, [UR8+0x8] ;  /* 0x00000808ff027984 */ /* 0x00cea20008000800 */
[----:B------:R-:W-:-:S05]  /*1500*/  IMAD.MOV.U32 R3, RZ, RZ, 0x6000 ;  /* 0x00006000ff037424 */ /* 0x000fca00078e00ff */
[----:B--2---:R-:W-:-:S04]  /*1510*/  LOP3.LUT R2, R2, 0x6000, R3, 0xd8, !PT ;  /* 0x0000600002027812 */ /* 0x004fc800078ed803 */
[----:B------:R-:W-:-:S05]  /*1520*/  LOP3.LUT R2, R2, 0x400000, RZ, 0xb8, !PT ;  /* 0x0040000002027812 */ /* 0x000fca00078eb8ff */
[----:B------:R2:W-:Y:S02]  /*1530*/  STS [UR8+0x8], R2 ;  /* 0x00000802ff007988 */ /* 0x0005e40008000808 */
.L_x_49:
[----:B------:R-:W-:Y:S05]  /*1540*/  BSYNC.RELIABLE B4 ;  /* 0x0000000000047941 */ /* 0x000fea0003800100 */
.L_x_46:
[----:B--23--:R-:W2:Y:S02]  /*1550*/  @!P3 LDS R2, [UR8+0x8] ;  /* 0x00000808ff02b984 */ /* 0x00cea40008000800 */
[----:B--2---:R-:W-:-:S05]  /*1560*/  @!P3 LOP3.LUT R2, R2, 0x8000, RZ, 0xb8, !PT ;  /* 0x000080000202b812 */ /* 0x004fca00078eb8ff */
[----:B------:R2:W-:Y:S02]  /*1570*/  @!P3 STS [UR8+0x8], R2 ;  /* 0x00000802ff00b988 */ /* 0x0005e40008000808 */
.L_x_50:
[----:B------:R-:W-:Y:S05]  /*1580*/  BSYNC.RECONVERGENT B5 ;  /* 0x0000000000057941 */ /* 0x000fea0003800200 */
.L_x_45:
[----:B------:R-:W-:Y:S05]  /*1590*/  WARPSYNC.ALL ;  /* 0x0000000000007948 */ /* 0x000fea0003800000 */
[----:B------:R-:W-:Y:S01]  /*15a0*/  NOP ;  /* 0x0000000000007918 */ /* 0x000fe20000000000 */
[----:B------:R-:W-:-:S04]  /*15b0*/  UIADD3 UR4, UPT, UPT, UR4, 0x100, URZ ;  /* 0x0000010004047890 */ /* 0x000fc8000fffe0ff */
[----:B------:R-:W-:-:S04]  /*15c0*/  UIADD3 UR20, UP0, UPT, UR4, UR20, URZ ;  /* 0x0000001404147290 */ /* 0x000fc8000ff1e0ff */
[----:B------:R-:W-:Y:S01]  /*15d0*/  ULEA.HI.X.SX32 UR21, UR4, UR21, 0x1, UP0 ;  /* 0x0000001504157291 */ /* 0x000fe200080f0eff */
[----:B------:R-:W-:Y:S11]  /*15e0*/  @P0 BRA `(.L_x_51) ;  /* 0x0000000000300947 */ /* 0x000ff60003800000 */
[----:B--23--:R-:W2:Y:S01]  /*15f0*/  S2R R2, SR_LANEID ;  /* 0x0000000000027919 */ /* 0x00cea20000000000 */
[----:B------:R-:W-:Y:S05]  /*1600*/  WARPSYNC.ALL ;  /* 0x0000000000007948 */ /* 0x000fea0003800000 */
[----:B------:R-:W-:Y:S01]  /*1610*/  NOP ;  /* 0x0000000000007918 */ /* 0x000fe20000000000 */
[----:B--2-4-:R-:W-:-:S05]  /*1620*/  IMAD.SHL.U32 R4, R2, 0x4, RZ ;  /* 0x0000000402047824 */ /* 0x014fca00078e00ff */
[----:B------:R-:W2:Y:S01]  /*1630*/  LDS R5, [R4+UR8] ;  /* 0x0000000804057984 */ /* 0x000ea20008000800 */
[----:B------:R-:W-:-:S05]  /*1640*/  IADD3 R2, P1, PT, R4, UR20, RZ ;  /* 0x0000001404027c10 */ /* 0x000fca000ff3e0ff */
[----:B------:R-:W-:-:S05]  /*1650*/  IMAD.X R3, RZ, RZ, UR21, P1 ;  /* 0x00000015ff037e24 */ /* 0x000fca00088e06ff */
[----:B--2---:R2:W3:Y:S01]  /*1660*/  ATOMG.E.EXCH.STRONG.GPU PT, RZ, [R2], R5 ;  /* 0x0000000502ff73a8 */ /* 0x0044e200041ee100 */
[----:B------:R-:W-:-:S04]  /*1670*/  DEPBAR {5,4,3,2,1,0} ;  /* 0x0000003f0000791a */ /* 0x000fc80000000000 */
[----:B------:R-:W4:Y:S02]  /*1680*/  CCTL.E.C.LDCU.IV.DEEP [UR20] ;  /* 0x0000000014007540 */ /* 0x000f240009c08000 */
[----:B----4-:R2:W-:Y:S01]  /*1690*/  UTMACCTL.IV [UR20] ;  /* 0x00000000140079b9 */ /* 0x0105e20008000000 */
[----:B------:R-:W-:Y:S01]  /*16a0*/  NOP ;  /* 0x0000000000007918 */ /* 0x000fe20000000000 */
.L_x_51:
[----:B------:R-:W-:Y:S05]  /*16b0*/  @P0 BRA `(.L_x_52) ;  /* 0x00000000000c0947 */ /* 0x000fea0003800000 */
[----:B------:R0:W-:Y:S01]  /*16c0*/  UTMACMDFLUSH ;  /* 0x00000000000079b7 */ /* 0x0001e20000000000 */
[----:B------:R-:W-:Y:S05]  /*16d0*/  @P0 BRA `(.L_x_52) ;  /* 0x0000000000040947 */ /* 0x000fea0003800000 */
[----:B------:R-:W-:-:S04]  /*16e0*/  DEPBAR.LE SB0, 0x0 ;  /* 0x000080000000791a */ /* 0x000fc80000000000 */
.L_x_52:
[----:B------:R-:W-:Y:S05]  /*16f0*/  WARPSYNC.ALL ;  /* 0x0000000000007948 */ /* 0x000fea0003800000 */
[----:B------:R-:W-:Y:S01]  /*1700*/  NOP ;  /* 0x0000000000007918 */ /* 0x000fe20000000000 */
[----:B---3--:R-:W-:Y:S01]  /*1710*/  BAR.SYNC.DEFER_BLOCKING 0x0 ;  /* 0x0000000000007b1d */ /* 0x008fe20000010000 */
[----:B--2---:R-:W-:Y:S01]  /*1720*/  SHF.R.U32.HI R2, RZ, 0x5, R0 ;  /* 0x00000005ff027819 */ /* 0x004fe20000011600 */
[----:B------:R-:W-:Y:S01]  /*1730*/  UIADD3 UR12, UPT, UPT, UR8, 0x8010, URZ ;  /* 0x00008010080c7890 */ /* 0x000fe2000fffe0ff */
[----:B------:R-:W-:Y:S01]  /*1740*/  ISETP.GE.AND P0, PT, R6, 0x1, PT ;  /* 0x000000010600780c */ /* 0x000fe20003f06270 */
[----:B------:R-:W-:Y:S01]  /*1750*/  USHF.L.U32 UR15, UR7, 0x6, URZ ;  /* 0x00000006070f7899 */ /* 0x000fe200080006ff */
[----:B------:R-:W-:Y:S01]  /*1760*/  R2UR UR22, R2 ;  /* 0x00000000021672ca */ /* 0x000fe200000e0000 */
[----:B------:R-:W-:Y:S01]  /*1770*/  VOTEU.ALL UP0, P3 ;  /* 0x0000000000ff7886 */ /* 0x000fe20001800000 */
[----:B------:R-:W-:Y:S01]  /*1780*/  UMOV UR4, 0x1 ;  /* 0x0000000100047882 */ /* 0x000fe20000000000 */
[----:B------:R-:W-:Y:S01]  /*1790*/  VOTEU.ALL UP1, P3 ;  /* 0x0000000000ff7886 */ /* 0x000fe20001820000 */
[----:B------:R-:W-:Y:S01]  /*17a0*/  USHF.L.U32 UR19, UR9, 0x6, URZ ;  /* 0x0000000609137899 */ /* 0x000fe200080006ff */
[----:B------:R-:W-:Y:S01]  /*17b0*/  BSSY.RECONVERGENT B5, `(.L_x_53) ;  /* 0x0000018000057945 */ /* 0x000fe20003800200 */
[----:B------:R-:W-:-:S04]  /*17c0*/  @!UP0 UIADD3 UR10, UPT, UPT, -UR4, 0x100000, URZ ;  /* 0x00100000040a8890 */ /* 0x000fc8000fffe1ff */
[----:B------:R-:W-:Y:S02]  /*17d0*/  @!UP0 USHF.L.U32 UR11, UR10, 0xb, URZ ;  /* 0x0000000b0a0b8899 */ /* 0x000fe400080006ff */
[----:B------:R-:W-:Y:S02]  /*17e0*/  @!UP0 USHF.L.U32 UR10, UR10, 0x1, URZ ;  /* 0x000000010a0a8899 */ /* 0x000fe400080006ff */
[----:B------:R-:W-:-:S04]  /*17f0*/  @!UP0 UIADD3 UR4, UPT, UPT, -UR4, 0x100000, URZ ;  /* 0x0010000004048890 */ /* 0x000fc8000fffe1ff */
[----:B------:R-:W-:Y:S02]  /*1800*/  @!UP0 USHF.L.U32 UR5, UR4, 0xb, URZ ;  /* 0x0000000b04058899 */ /* 0x000fe400080006ff */
[----:B------:R-:W-:Y:S01]  /*1810*/  @!UP0 USHF.L.U32 UR4, UR4, 0x1, URZ ;  /* 0x0000000104048899 */ /* 0x000fe200080006ff */
[----:B------:R-:W-:Y:S01]  /*1820*/  VOTEU.ALL UP0, P3 ;  /* 0x0000000000ff7886 */ /* 0x000fe20001800000 */
[----:B------:R-:W2:Y:S04]  /*1830*/  FENCE.VIEW.ASYNC.S ;  /* 0x00000000000073c6 */ /* 0x000ea80000000000 */
[----:B--2---:R2:W3:Y:S06]  /*1840*/  @!UP0 SYNCS.EXCH.64 URZ, [UR8+0x8000], UR10 ;  /* 0x0080000a08ff85b2 */ /* 0x0044ec0008000100 */
[----:B------:R2:W3:Y:S02]  /*1850*/  @!UP1 SYNCS.EXCH.64 URZ, [UR8+0x8010], UR4 ;  /* 0x0080100408ff95b2 */ /* 0x0004e40008000100 */
[----:B---3--:R-:W-:Y:S06]  /*1860*/  BAR.SYNC.DEFER_BLOCKING 0x0 ;  /* 0x0000000000007b1d */ /* 0x008fec0000010000 */
[----:B------:R-:W-:Y:S05]  /*1870*/  @P3 BRA `(.L_x_54) ;  /* 0x00000000002c3947 */ /* 0x000fea0003800000 */
[----:B--2---:R-:W-:Y:S02]  /*1880*/  UMOV UR4, 0x1 ;  /* 0x0000000100047882 */ /* 0x004fe40000000000 */
[----:B------:R-:W-:-:S04]  /*1890*/  UIADD3 UR10, UPT, UPT, -UR4, 0x100000, URZ ;  /* 0x00100000040a7890 */ /* 0x000fc8000fffe1ff */
[----:B------:R-:W-:Y:S02]  /*18a0*/  USHF.L.U32 UR11, UR10, 0xb, URZ ;  /* 0x0000000b0a0b7899 */ /* 0x000fe400080006ff */
[----:B------:R-:W-:Y:S02]  /*18b0*/  USHF.L.U32 UR10, UR10, 0x1, URZ ;  /* 0x000000010a0a7899 */ /* 0x000fe400080006ff */
[----:B------:R-:W-:-:S04]  /*18c0*/  UIADD3 UR4, UPT, UPT, -UR4, 0x100000, URZ ;  /* 0x0010000004047890 */ /* 0x000fc8000fffe1ff */
[----:B------:R-:W-:Y:S02]  /*18d0*/  USHF.L.U32 UR5, UR4, 0xb, URZ ;  /* 0x0000000b04057899 */ /* 0x000fe400080006ff */
[----:B------:R-:W-:Y:S01]  /*18e0*/  USHF.L.U32 UR4, UR4, 0x1, URZ ;  /* 0x0000000104047899 */ /* 0x000fe200080006ff */
[----:B------:R-:W2:Y:S03]  /*18f0*/  FENCE.VIEW.ASYNC.S ;  /* 0x00000000000073c6 */ /* 0x000ea60000000000 */
[----:B--2---:R3:W2:Y:S08]  /*1900*/  SYNCS.EXCH.64 URZ, [UR8+0x8008], UR10 ;  /* 0x0080080a08ff75b2 */ /* 0x0046b00008000100 */
[----:B------:R3:W4:Y:S02]  /*1910*/  SYNCS.EXCH.64 URZ, [UR8+0x8018], UR4 ;  /* 0x0080180408ff75b2 */ /* 0x0007240008000100 */
[----:B---3--:R-:W-:Y:S01]  /*1920*/  NOP ;  /* 0x0000000000007918 */ /* 0x008fe20000000000 */
.L_x_54:
[----:B--2---:R-:W-:Y:S05]  /*1930*/  BSYNC.RECONVERGENT B5 ;  /* 0x0000000000057941 */ /* 0x004fea0003800200 */
.L_x_53:
[----:B------:R-:W-:Y:S05]  /*1940*/  @!P0 BRA `(.L_x_55) ;  /* 0x0000000800708947 */ /* 0x000fea0003800000 */
[----:B----4-:R-:W-:Y:S01]  /*1950*/  BAR.SYNC.DEFER_BLOCKING 0x0 ;  /* 0x0000000000007b1d */ /* 0x010fe20000010000 */
[----:B------:R-:W-:Y:S01]  /*1960*/  @!P3 IMAD.MOV.U32 R2, RZ, RZ, 0x4000 ;  /* 0x00004000ff02b424 */ /* 0x000fe200078e00ff */
[----:B------:R-:W-:Y:S02]  /*1970*/  ELECT P1, URZ, PT ;  /* 0x0000000000ff782f */ /* 0x000fe40003820000 */
[----:B------:R-:W-:Y:S02]  /*1980*/  ELECT P0, URZ, PT ;  /* 0x0000000000ff782f */ /* 0x000fe40003800000 */
[C---:B------:R-:W-:Y:S01]  /*1990*/  ISETP.LT.U32.AND P1, PT, R20.reuse, 0x20, P1 ;  /* 0x000000201400780c */ /* 0x040fe20000f21070 */
[----:B------:R-:W-:Y:S01]  /*19a0*/  UMOV UR11, UR15 ;  /* 0x0000000f000b7c82 */ /* 0x000fe20008000000 */
[----:B------:R-:W-:Y:S01]  /*19b0*/  ISETP.LT.U32.AND P0, PT, R20, 0x20, P0 ;  /* 0x000000201400780c */ /* 0x000fe20000701070 */
[----:B------:R-:W-:-:S10]  /*19c0*/  UIADD3 UR16, UPT, UPT, UR8, 0x4000, URZ ;  /* 0x0000400008107890 */ /* 0x000fd4000fffe0ff */
[----:B------:R-:W-:Y:S01]  /*19d0*/  VOTEU.ANY UP0, P1 ;  /* 0x0000000000ff7886 */ /* 0x000fe20000800100 */
[----:B------:R-:W-:Y:S01]  /*19e0*/  VOTEU.ANY UP2, P1 ;  /* 0x0000000000ff7886 */ /* 0x000fe20000840100 */
[----:B------:R-:W-:Y:S01]  /*19f0*/  VOTEU.ANY UP1, P0 ;  /* 0x0000000000ff7886 */ /* 0x000fe20000020100 */
[----:B------:R-:W-:Y:S01]  /*1a00*/  VOTEU.ANY UP3, P0 ;  /* 0x0000000000ff7886 */ /* 0x000fe20000060100 */
[----:B------:R2:W-:Y:S01]  /*1a10*/  @!P3 SYNCS.ARRIVE.TRANS64 RZ, [UR8+0x8000], R2 ;  /* 0x00800002ffffb9a7 */ /* 0x0005e20008000008 */
[----:B------:R3:W-:Y:S06]  /*1a20*/  MEMBAR.ALL.CTA ;  /* 0x0000000000007992 */ /* 0x0007ec0000008000 */
[----:B---3--:R-:W3:Y:S01]  /*1a30*/  FENCE.VIEW.ASYNC.S ;  /* 0x00000000000073c6 */ /* 0x008ee20000000000 */
[----:B------:R-:W-:Y:S01]  /*1a40*/  @UP0 UIADD3 UR9, UPT, UPT, UR8, 0x8000, URZ ;  /* 0x0000800008090890 */ /* 0x000fe2000fffe0ff */
[----:B------:R-:W-:Y:S01]  /*1a50*/  @UP0 UMOV UR10, URZ ;  /* 0x000000ff000a0c82 */ /* 0x000fe20008000000 */
[----:B------:R-:W-:Y:S01]  /*1a60*/  @UP1 UIADD3 UR17, UPT, UPT, UR8, 0x8000, URZ ;  /* 0x0000800008111890 */ /* 0x000fe2000fffe0ff */
[----:B------:R-:W-:Y:S01]  /*1a70*/  @UP1 UMOV UR18, URZ ;  /* 0x000000ff00121c82 */ /* 0x000fe20008000000 */
[----:B------:R-:W-:Y:S01]  /*1a80*/  UISETP.NE.U32.AND UP0, UPT, UR22, URZ, UPT ;  /* 0x000000ff1600728c */ /* 0x000fe2000bf05070 */
[----:B---3--:R-:W-:Y:S06]  /*1a90*/  BAR.SYNC.DEFER_BLOCKING 0x0 ;  /* 0x0000000000007b1d */ /* 0x008fec0000010000 */
[----:B------:R2:W-:Y:S02]  /*1aa0*/  @UP2 UTMALDG.2D [UR8], [UR24] ;  /* 0x00000008180025b4 */ /* 0x0005e40008008000 */
[----:B------:R-:W-:Y:S06]  /*1ab0*/  BAR.SYNC.DEFER_BLOCKING 0x0 ;  /* 0x0000000000007b1d */ /* 0x000fec0000010000 */
[----:B------:R2:W-:Y:S02]  /*1ac0*/  @UP3 UTMALDG.2D [UR16], [UR26] ;  /* 0x000000101a0035b4 */ /* 0x0005e40008008000 */
[----:B------:R-:W-:Y:S06]  /*1ad0*/  BAR.SYNC.DEFER_BLOCKING 0x0 ;  /* 0x0000000000007b1d */ /* 0x000fec0000010000 */
[----:B------:R-:W3:Y:S02]  /*1ae0*/  SYNCS.PHASECHK.TRANS64.TRYWAIT P0, [UR8+0x8000], RZ ;  /* 0x008000ffff0075a7 */ /* 0x000ee40008001108 */
[----:B--23--:R-:W-:Y:S05]  /*1af0*/  @!P0 BRA `(.L_x_56) ;  /* 0x0000000c00908947 */ /* 0x00cfea0003800000 */
.L_x_70:
[----:B------:R-:W-:Y:S05]  /*1b00*/  BRA.U UP0, `(.L_x_57) ;  /* 0x0000000100747547 */ /* 0x000fea000b800000 */
[----:B------:R-:W-:Y:S02]  /*1b10*/  USHF.R.U32.HI UR6, URZ, 0x4, UR8 ;  /* 0x00000004ff067899 */ /* 0x000fe40008011608 */
[----:B------:R-:W-:Y:S02]  /*1b20*/  USHF.R.U32.HI UR10, URZ, 0x4, UR16 ;  /* 0x00000004ff0a7899 */ /* 0x000fe40008011610 */
[----:B------:R-:W-:Y:S02]  /*1b30*/  USGXT.U32 UR6, UR6, 0xe ;  /* 0x0000000e0606789a */ /* 0x000fe40008000000 */
[----:B------:R-:W-:Y:S02]  /*1b40*/  USGXT.U32 UR10, UR10, 0xe ;  /* 0x0000000e0a0a789a */ /* 0x000fe40008000000 */
[----:B------:R-:W-:Y:S02]  /*1b50*/  UIADD3 UR34, UP0, UPT, UR6, 0x2, URZ ;  /* 0x0000000206227890 */ /* 0x000fe4000ff1e0ff */
[----:B------:R-:W-:Y:S01]  /*1b60*/  UIADD3 UR32, UP1, UPT, UR10, 0x2, URZ ;  /* 0x000000020a207890 */ /* 0x000fe2000ff3e0ff */
[----:B------:R-:W-:Y:S01]  /*1b70*/  UMOV UR4, URZ ;  /* 0x000000ff00047c82 */ /* 0x000fe20008000000 */
[----:B------:R-:W-:Y:S01]  /*1b80*/  UMOV UR5, URZ ;  /* 0x000000ff00057c82 */ /* 0x000fe20008000000 */
[----:B------:R-:W-:-:S02]  /*1b90*/  UIADD3.X UR35, UPT, UPT, UR4, 0x40004040, URZ, UP0, !UPT ;  /* 0x4000404004237890 */ /* 0x000fc400087fe4ff */
[----:B------:R-:W-:Y:S02]  /*1ba0*/  UIADD3.X UR33, UPT, UPT, UR5, 0x40004040, URZ, UP1, !UPT ;  /* 0x4000404005217890 */ /* 0x000fe40008ffe4ff */
[----:B------:R-:W-:Y:S02]  /*1bb0*/  UIADD3.64 UR4, UPT, UPT, UR34, 0x2, URZ ;  /* 0x0000000222047897 */ /* 0x000fe4000fffe0ff */
[----:B------:R-:W-:Y:S02]  /*1bc0*/  UIADD3.64 UR16, UPT, UPT, UR32, 0x2, URZ ;  /* 0x0000000220107897 */ /* 0x000fe4000fffe0ff */
[----:B------:R-:W-:Y:S02]  /*1bd0*/  UIADD3.64 UR28, UPT, UPT, UR34, 0x4, URZ ;  /* 0x00000004221c7897 */ /* 0x000fe4000fffe0ff */
[----:B------:R-:W-:Y:S01]  /*1be0*/  UIADD3.64 UR30, UPT, UPT, UR32, 0x4, URZ ;  /* 0x00000004201e7897 */ /* 0x000fe2000fffe0ff */
[----:B------:R-:W-:Y:S01]  /*1bf0*/  UMOV UR36, 0x0 ;  /* 0x0000000000247882 */ /* 0x000fe20000000000 */
[----:B------:R-:W-:Y:S01]  /*1c00*/  UMOV UR37, 0x4100010 ;  /* 0x0410001000257882 */ /* 0x000fe20000000000 */
[----:B------:R-:W-:Y:S01]  /*1c10*/  UMOV UR7, 0x40004040 ;  /* 0x4000404000077882 */ /* 0x000fe20000000000 */
[----:B------:R-:W-:Y:S01]  /*1c20*/  UMOV UR11, 0x40004040 ;  /* 0x40004040000b7882 */ /* 0x000fe20000000000 */
[----:B------:R-:W-:Y:S01]  /*1c30*/  UMOV UR38, 0x0 ;  /* 0x0000000000267882 */ /* 0x000fe20000000000 */
[----:B------:R-:W-:Y:S01]  /*1c40*/  UMOV UR39, 0x4100010 ;  /* 0x0410001000277882 */ /* 0x000fe20000000000 */
[----:B------:R-:W-:Y:S01]  /*1c50*/  UMOV UR40, 0x0 ;  /* 0x0000000000287882 */ /* 0x000fe20000000000 */
[----:B------:R-:W-:Y:S01]  /*1c60*/  UMOV UR41, 0x4100010 ;  /* 0x0410001000297882 */ /* 0x000fe20000000000 */
[----:B------:R2:W-:Y:S01]  /*1c70*/  UTCHMMA gdesc[UR6], gdesc[UR10], tmem[UR23], tmem[UR36], idesc[UR37], !UPT ;  /* 0x00ff240a060075ea */ /* 0x0005e2000f800017 */
[----:B------:R-:W-:Y:S01]  /*1c80*/  UMOV UR42, 0x0 ;  /* 0x00000000002a7882 */ /* 0x000fe20000000000 */
[----:B------:R-:W-:Y:S01]  /*1c90*/  UMOV UR43, 0x4100010 ;  /* 0x04100010002b7882 */ /* 0x000fe20000000000 */
[----:B------:R2:W-:Y:S01]  /*1ca0*/  UTCHMMA gdesc[UR34], gdesc[UR32], tmem[UR23], tmem[UR38], idesc[UR39], UPT ;  /* 0x00ff2620220075ea */ /* 0x0005e2000b800017 */
[----:B------:R2:W-:Y:S01]  /*1cb0*/  UTCHMMA gdesc[UR4], gdesc[UR16], tmem[UR23], tmem[UR40], idesc[UR41], UPT ;  /* 0x00ff2810040075ea */ /* 0x0005e2000b800017 */
[----:B------:R2:W-:Y:S01]  /*1cc0*/  UTCHMMA gdesc[UR28], gdesc[UR30], tmem[UR23], tmem[UR42], idesc[UR43], UPT ;  /* 0x00ff2a1e1c0075ea */ /* 0x0005e2000b800017 */
[----:B------:R-:W-:Y:S01]  /*1cd0*/  NOP ;  /* 0x0000000000007918 */ /* 0x000fe20000000000 */
.L_x_57:
[----:B------:R-:W-:Y:S01]  /*1ce0*/  ELECT P0, URZ, PT ;  /* 0x0000000000ff782f */ /* 0x000fe20003800000 */
[----:B--2---:R-:W-:Y:S01]  /*1cf0*/  UMOV UR4, UR12 ;  /* 0x0000000c00047c82 */ /* 0x004fe20008000000 */
[----:B------:R-:W-:Y:S02]  /*1d00*/  UMOV UR5, URZ ;  /* 0x000000ff00057c82 */ /* 0x000fe40008000000 */
[----:B------:R-:W-:-:S13]  /*1d10*/  ISETP.LT.U32.AND P0, PT, R20, 0x20, P0 ;  /* 0x000000201400780c */ /* 0x000fda0000701070 */
[----:B------:R-:W-:Y:S01]  /*1d20*/  VOTEU.ANY UP0, P0 ;  /* 0x0000000000ff7886 */ /* 0x000fe20000000100 */
[----:B------:R-:W-:Y:S01]  /*1d30*/  VOTEU.ANY UP1, P0 ;  /* 0x0000000000ff7886 */ /* 0x000fe20000020100 */
[----:B------:R-:W-:-:S03]  /*1d40*/  ISETP.GE.U32.AND P0, PT, R6, 0x41, PT ;  /* 0x000000410600780c */ /* 0x000fc60003f06070 */
[----:B------:R-:W-:Y:S02]  /*1d50*/  @UP0 UMOV UR4, UR4 ;  /* 0x0000000400040c82 */ /* 0x000fe40008000000 */
[----:B------:R2:W-:Y:S01]  /*1d60*/  @UP1 UTCBAR [UR4], URZ ;  /* 0x000000ff040013e9 */ /* 0x0005e200080000ff */
[----:B------:R-:W-:Y:S06]  /*1d70*/  BAR.SYNC.DEFER_BLOCKING 0x0 ;  /* 0x0000000000007b1d */ /* 0x000fec0000010000 */
[----:B------:R-:W3:Y:S02]  /*1d80*/  SYNCS.PHASECHK.TRANS64.TRYWAIT P1, [UR8+0x8010], RZ ;  /* 0x008010ffff0075a7 */ /* 0x000ee40008021108 */
[----:B--23--:R-:W-:Y:S05]  /*1d90*/  @!P1 BRA `(.L_x_58) ;  /* 0x0000000800f49947 */ /* 0x00cfea0003800000 */
.L_x_71:
[----:B------:R-:W-:Y:S01]  /*1da0*/  UMOV UR4, URZ ;  /* 0x000000ff00047c82 */ /* 0x000fe20008000000 */
[----:B------:R-:W-:Y:S05]  /*1db0*/  @!P0 BRA `(.L_x_55) ;  /* 0x0000000400548947 */ /* 0x000fea0003800000 */
[----:B------:R-:W2:Y:S01]  /*1dc0*/  LDCU UR29, c[0x0][0x3a0] ;  /* 0x00007400ff1d77ac */ /* 0x000ea20008000800 */
[----:B------:R-:W-:Y:S01]  /*1dd0*/  UMOV UR9, 0x1 ;  /* 0x0000000100097882 */ /* 0x000fe20000000000 */
[----:B------:R-:W-:-:S05]  /*1de0*/  UMOV UR14, 0x40 ;  /* 0x00000040000e7882 */ /* 0x000fca0000000000 */
.L_x_62:
[----:B------:R-:W-:Y:S01]  /*1df0*/  BAR.SYNC.DEFER_BLOCKING 0x0 ;  /* 0x0000000000007b1d */ /* 0x000fe20000010000 */
[----:B------:R-:W-:Y:S01]  /*1e00*/  ULEA UR28, UR9, UR8, 0x3 ;  /* 0x00000008091c7291 */ /* 0x000fe2000f8e18ff */
[----:B------:R-:W-:Y:S01]  /*1e10*/  @!P3 IMAD.MOV.U32 R2, RZ, RZ, 0x4000 ;  /* 0x00004000ff02b424 */ /* 0x000fe200078e00ff */
[----:B------:R-:W-:Y:S01]  /*1e20*/  ELECT P1, URZ, PT ;  /* 0x0000000000ff782f */ /* 0x000fe20003820000 */
[----:B------:R-:W-:-:S03]  /*1e30*/  ULEA UR12, UR9, UR8, 0xd ;  /* 0x00000008090c7291 */ /* 0x000fc6000f8e68ff */
[----:B------:R-:W-:Y:S02]  /*1e40*/  ISETP.LT.U32.AND P1, PT, R20, 0x20, P1 ;  /* 0x000000201400780c */ /* 0x000fe40000f21070 */
[----:B------:R-:W-:Y:S01]  /*1e50*/  ELECT P0, URZ, PT ;  /* 0x0000000000ff782f */ /* 0x000fe20003800000 */
[----:B------:R-:W-:-:S03]  /*1e60*/  UIADD3 UR16, UPT, UPT, UR12, 0x4000, URZ ;  /* 0x000040000c107890 */ /* 0x000fc6000fffe0ff */
[----:B------:R-:W-:Y:S01]  /*1e70*/  ISETP.LT.U32.AND P0, PT, R20, 0x20, P0 ;  /* 0x000000201400780c */ /* 0x000fe20000701070 */
[----:B------:R-:W-:Y:S01]  /*1e80*/  UMOV UR18, UR14 ;  /* 0x0000000e00127c82 */ /* 0x000fe20008000000 */
[----:B------:R-:W-:-:S05]  /*1e90*/  USHF.L.U32 UR5, UR4, 0x1f, URZ ;  /* 0x0000001f04057899 */ /* 0x000fca00080006ff */
[----:B------:R-:W-:Y:S01]  /*1ea0*/  VOTEU.ANY UP0, P1 ;  /* 0x0000000000ff7886 */ /* 0x000fe20000800100 */
[----:B------:R3:W-:Y:S01]  /*1eb0*/  @!P3 SYNCS.ARRIVE.TRANS64 RZ, [UR28+0x8000], R2 ;  /* 0x00800002ffffb9a7 */ /* 0x0007e2000800001c */
[----:B------:R4:W-:Y:S06]  /*1ec0*/  MEMBAR.ALL.CTA ;  /* 0x0000000000007992 */ /* 0x0009ec0000008000 */
[----:B----4-:R-:W4:Y:S01]  /*1ed0*/  FENCE.VIEW.ASYNC.S ;  /* 0x00000000000073c6 */ /* 0x010f220000000000 */
[----:B------:R-:W-:Y:S01]  /*1ee0*/  @UP0 UIADD3 UR13, UPT, UPT, UR28, 0x8000, URZ ;  /* 0x000080001c0d0890 */ /* 0x000fe2000fffe0ff */
[----:B----4-:R-:W-:Y:S01]  /*1ef0*/  VOTEU.ANY UP0, P1 ;  /* 0x0000000000ff7886 */ /* 0x010fe20000800100 */
[----:B------:R-:W-:Y:S01]  /*1f00*/  VOTEU.ANY UP1, P0 ;  /* 0x0000000000ff7886 */ /* 0x000fe20000020100 */
[----:B---3--:R-:W-:-:S04]  /*1f10*/  IMAD.U32 R2, RZ, RZ, UR5 ;  /* 0x00000005ff027e24 */ /* 0x008fc8000f8e00ff */
[----:B------:R-:W-:Y:S01]  /*1f20*/  @UP1 UIADD3 UR17, UPT, UPT, UR28, 0x8000, URZ ;  /* 0x000080001c111890 */ /* 0x000fe2000fffe0ff */
[----:B------:R-:W-:Y:S01]  /*1f30*/  VOTEU.ANY UP1, P0 ;  /* 0x0000000000ff7886 */ /* 0x000fe20000020100 */
[----:B------:R-:W-:Y:S06]  /*1f40*/  BAR.SYNC.DEFER_BLOCKING 0x0 ;  /* 0x0000000000007b1d */ /* 0x000fec0000010000 */
[----:B------:R3:W-:Y:S01]  /*1f50*/  @UP0 UTMALDG.2D [UR12], [UR24] ;  /* 0x0000000c180005b4 */ /* 0x0007e20008008000 */
[----:B------:R-:W-:Y:S01]  /*1f60*/  UISETP.NE.U32.AND UP0, UPT, UR22, URZ, UPT ;  /* 0x000000ff1600728c */ /* 0x000fe2000bf05070 */
[----:B------:R-:W-:Y:S06]  /*1f70*/  BAR.SYNC.DEFER_BLOCKING 0x0 ;  /* 0x0000000000007b1d */ /* 0x000fec0000010000 */
[----:B------:R3:W-:Y:S02]  /*1f80*/  @UP1 UTMALDG.2D [UR16], [UR26] ;  /* 0x000000101a0015b4 */ /* 0x0007e40008008000 */
[----:B------:R-:W-:Y:S06]  /*1f90*/  BAR.SYNC.DEFER_BLOCKING 0x0 ;  /* 0x0000000000007b1d */ /* 0x000fec0000010000 */
[----:B------:R-:W4:Y:S02]  /*1fa0*/  SYNCS.PHASECHK.TRANS64.TRYWAIT P0, [UR28+0x8000], R2 ;  /* 0x00800002ff0075a7 */ /* 0x000f24000800111c */
[----:B---34-:R-:W-:Y:S05]  /*1fb0*/  @!P0 BRA `(.L_x_59) ;  /* 0x0000000800788947 */ /* 0x018fea0003800000 */
.L_x_72:
        /* <DEDUP_REMOVED lines=11> */
[----:B------:R-:W-:Y:S02]  /*2070*/  UIADD3 UR6, UP0, UPT, UR16, 0x2, URZ ;  /* 0x0000000210067890 */ /* 0x000fe4000ff1e0ff */
[----:B------:R-:W-:Y:S02]  /*2080*/  UIADD3 UR32, UP1, UPT, UR30, 0x2, URZ ;  /* 0x000000021e207890 */ /* 0x000fe4000ff3e0ff */
[----:B------:R-:W-:Y:S02]  /*2090*/  UIADD3 UR34, UP2, UPT, UR16, 0x4, URZ ;  /* 0x0000000410227890 */ /* 0x000fe4000ff5e0ff */
[----:B------:R-:W-:Y:S02]  /*20a0*/  UIADD3 UR36, UP3, UPT, UR30, 0x4, URZ ;  /* 0x000000041e247890 */ /* 0x000fe4000ff7e0ff */
[----:B------:R-:W-:-:S02]  /*20b0*/  UIADD3.X UR7, UPT, UPT, UR17, URZ, URZ, UP0, !UPT ;  /* 0x000000ff11077290 */ /* 0x000fc400087fe4ff */
[----:B------:R-:W-:Y:S02]  /*20c0*/  UIADD3.X UR33, UPT, UPT, UR31, URZ, URZ, UP1, !UPT ;  /* 0x000000ff1f217290 */ /* 0x000fe40008ffe4ff */
[----:B------:R-:W-:Y:S02]  /*20d0*/  UIADD3.X UR35, UPT, UPT, UR17, URZ, URZ, UP2, !UPT ;  /* 0x000000ff11237290 */ /* 0x000fe400097fe4ff */
[----:B------:R-:W-:Y:S01]  /*20e0*/  UIADD3.X UR37, UPT, UPT, UR31, URZ, URZ, UP3, !UPT ;  /* 0x000000ff1f257290 */ /* 0x000fe20009ffe4ff */
        /* <DEDUP_REMOVED lines=8> */
[----:B------:R3:W-:Y:S01]  /*2170*/  UTCHMMA gdesc[UR10], gdesc[UR12], tmem[UR23], tmem[UR38], idesc[UR39], UPT ;  /* 0x00ff260c0a0075ea */ /* 0x0007e2000b800017 */
[----:B------:R-:W-:Y:S01]  /*2180*/  UMOV UR44, 0x0 ;  /* 0x00000000002c7882 */ /* 0x000fe20000000000 */
[----:B------:R-:W-:Y:S01]  /*2190*/  UMOV UR45, 0x4100010 ;  /* 0x04100010002d7882 */ /* 0x000fe20000000000 */
[----:B------:R3:W-:Y:S01]  /*21a0*/  UTCHMMA gdesc[UR16], gdesc[UR30], tmem[UR23], tmem[UR40], idesc[UR41], UPT ;  /* 0x00ff281e100075ea */ /* 0x0007e2000b800017 */
[----:B------:R3:W-:Y:S01]  /*21b0*/  UTCHMMA gdesc[UR6], gdesc[UR32], tmem[UR23], tmem[UR42], idesc[UR43], UPT ;  /* 0x00ff2a20060075ea */ /* 0x0007e2000b800017 */
[----:B------:R3:W-:Y:S01]  /*21c0*/  UTCHMMA gdesc[UR34], gdesc[UR36], tmem[UR23], tmem[UR44], idesc[UR45], UPT ;  /* 0x00ff2c24220075ea */ /* 0x0007e2000b800017 */
[----:B------:R-:W-:Y:S01]  /*21d0*/  NOP ;  /* 0x0000000000007918 */ /* 0x000fe20000000000 */
.L_x_60:
[----:B------:R-:W-:Y:S01]  /*21e0*/  ELECT P0, URZ, PT ;  /* 0x0000000000ff782f */ /* 0x000fe20003800000 */
[----:B---3--:R-:W-:-:S03]  /*21f0*/  UIADD3 UR6, UPT, UPT, UR28, 0x8010, URZ ;  /* 0x000080101c067890 */ /* 0x008fc6000fffe0ff */
[----:B------:R-:W-:Y:S01]  /*2200*/  ISETP.LT.U32.AND P0, PT, R20, 0x20, P0 ;  /* 0x000000201400780c */ /* 0x000fe20000701070 */
[----:B------:R-:W-:-:S12]  /*2210*/  UMOV UR7, URZ ;  /* 0x000000ff00077c82 */ /* 0x000fd80008000000 */
[----:B------:R-:W-:Y:S01]  /*2220*/  VOTEU.ANY UP0, P0 ;  /* 0x0000000000ff7886 */ /* 0x000fe20000000100 */
[----:B------:R-:W-:-:S04]  /*2230*/  VOTEU.ANY UP1, P0 ;  /* 0x0000000000ff7886 */ /* 0x000fc80000020100 */
[----:B------:R-:W-:Y:S02]  /*2240*/  @UP0 UMOV UR6, UR6 ;  /* 0x0000000600060c82 */ /* 0x000fe40008000000 */
[----:B------:R3:W-:Y:S01]  /*2250*/  @UP1 UTCBAR [UR6], URZ ;  /* 0x000000ff060013e9 */ /* 0x0007e200080000ff */
[----:B------:R-:W-:Y:S06]  /*2260*/  BAR.SYNC.DEFER_BLOCKING 0x0 ;  /* 0x0000000000007b1d */ /* 0x000fec0000010000 */
[----:B------:R-:W4:Y:S02]  /*2270*/  SYNCS.PHASECHK.TRANS64.TRYWAIT P0, [UR28+0x8010], R2 ;  /* 0x00801002ff0075a7 */ /* 0x000f24000800111c */
[----:B---34-:R-:W-:Y:S05]  /*2280*/  @!P0 BRA `(.L_x_61) ;  /* 0x0000000400d08947 */ /* 0x018fea0003800000 */
.L_x_73:
[----:B------:R-:W-:Y:S02]  /*2290*/  UIADD3 UR9, UPT, UPT, UR9, 0x1, URZ ;  /* 0x0000000109097890 */ /* 0x000fe4000fffe0ff */
[----:B------:R-:W-:Y:S02]  /*22a0*/  UIADD3 UR14, UPT, UPT, UR14, 0x40, URZ ;  /* 0x000000400e0e7890 */ /* 0x000fe4000fffe0ff */
[----:B------:R-:W-:-:S04]  /*22b0*/  UISETP.NE.U32.AND UP0, UPT, UR9, 0x2, UPT ;  /* 0x000000020900788c */ /* 0x000fc8000bf05070 */
[----:B------:R-:W-:Y:S02]  /*22c0*/  USEL UR5, URZ, 0x1, UP0 ;  /* 0x00000001ff057887 */ /* 0x000fe40008000000 */
[----:B------:R-:W-:Y:S02]  /*22d0*/  USEL UR9, UR9, URZ, UP0 ;  /* 0x000000ff09097287 */ /* 0x000fe40008000000 */
[----:B--2---:R-:W-:Y:S02]  /*22e0*/  UISETP.GE.AND UP0, UPT, UR14, UR29, UPT ;  /* 0x0000001d0e00728c */ /* 0x004fe4000bf06270 */
[----:B------:R-:W-:-:S07]  /*22f0*/  ULOP3.LUT UR4, UR4, UR5, URZ, 0x3c, !UPT ;  /* 0x0000000504047292 */ /* 0x000fce000f8e3cff */
[----:B------:R-:W-:Y:S05]  /*2300*/  BRA.U !UP0, `(.L_x_62) ;  /* 0xfffffff908b87547 */ /* 0x000fea000b83ffff */
.L_x_55:
[----:B----4-:R-:W-:Y:S06]  /*2310*/  BAR.SYNC.DEFER_BLOCKING 0x0 ;  /* 0x0000000000007b1d */ /* 0x010fec0000010000 */
[----:B------:R-:W-:Y:S04]  /*2320*/  BSSY.RECONVERGENT B5, `(.L_x_63) ;  /* 0x0000004000057945 */ /* 0x000fe80003800200 */
[----:B------:R-:W-:Y:S05]  /*2330*/  @P3 BRA `(.L_x_64) ;  /* 0x0000000000083947 */ /* 0x000fea0003800000 */
[----:B------:R-:W2:Y:S02]  /*2340*/  SYNCS.CCTL.IV [UR8+0x8000] ;  /* 0x00800000ff0079b1 */ /* 0x000ea40008000008 */
[----:B--2---:R-:W2:Y:S02]  /*2350*/  SYNCS.CCTL.IV [UR8+0x8010] ;  /* 0x00801000ff0079b1 */ /* 0x004ea40008000008 */
.L_x_64:
[----:B------:R-:W-:Y:S05]  /*2360*/  BSYNC.RECONVERGENT B5 ;  /* 0x0000000000057941 */ /* 0x000fea0003800200 */
.L_x_63:
[----:B--2---:R-:W-:Y:S06]  /*2370*/  BAR.SYNC.DEFER_BLOCKING 0x0 ;  /* 0x0000000000007b1d */ /* 0x004fec0000010000 */
[----:B------:R-:W-:Y:S04]  /*2380*/  BSSY.RECONVERGENT B5, `(.L_x_65) ;  /* 0x0000004000057945 */ /* 0x000fe80003800200 */
[----:B------:R-:W-:Y:S05]  /*2390*/  @P3 BRA `(.L_x_66) ;  /* 0x0000000000083947 */ /* 0x000fea0003800000 */
[----:B------:R-:W2:Y:S02]  /*23a0*/  SYNCS.CCTL.IV [UR8+0x8008] ;  /* 0x00800800ff0079b1 */ /* 0x000ea40008000008 */
[----:B--2---:R-:W2:Y:S02]  /*23b0*/  SYNCS.CCTL.IV [UR8+0x8018] ;  /* 0x00801800ff0079b1 */ /* 0x004ea40008000008 */
.L_x_66:
[----:B------:R-:W-:Y:S05]  /*23c0*/  BSYNC.RECONVERGENT B5 ;  /* 0x0000000000057941 */ /* 0x000fea0003800200 */
.L_x_65:
[----:B------:R-:W-:Y:S01]  /*23d0*/  USHF.L.U32 UR4, UR22, 0x15, URZ ;  /* 0x0000001516047899 */ /* 0x000fe200080006ff */
[C---:B------:R-:W-:Y:S01]  /*23e0*/  IMAD.SHL.U32 R2, R0.reuse, 0x40, RZ ;  /* 0x0000004000027824 */ /* 0x040fe200078e00ff */
[----:B------:R-:W-:Y:S01]  /*23f0*/  USHF.L.U32 UR22, UR22, 0x3, URZ ;  /* 0x0000000316167899 */ /* 0x000fe200080006ff */
[C---:B------:R-:W-:Y:S01]  /*2400*/  IMAD.SHL.U32 R21, R0.reuse, 0x2, RZ ;  /* 0x0000000200157824 */ /* 0x040fe200078e00ff */
[----:B------:R-:W-:Y:S01]  /*2410*/  ULOP3.LUT UR4, UR4, 0x600000, URZ, 0xc0, !UPT ;  /* 0x0060000004047892 */ /* 0x000fe2000f8ec0ff */
[C---:B------:R-:W-:Y:S01]  /*2420*/  IMAD.SHL.U32 R3, R0.reuse, 0x10, RZ ;  /* 0x0000001000037824 */ /* 0x040fe200078e00ff */
[----:B------:R-:W-:Y:S01]  /*2430*/  ULOP3.LUT UR22, UR22, 0x20, URZ, 0xc0, !UPT ;  /* 0x0000002016167892 */ /* 0x000fe2000f8ec0ff */
[----:B------:R-:W-:Y:S01]  /*2440*/  SHF.R.U32.HI R22, RZ, 0x1, R0 ;  /* 0x00000001ff167819 */ /* 0x000fe20000011600 */
[----:B------:R-:W-:Y:S01]  /*2450*/  IMAD.SHL.U32 R0, R0, 0x80, RZ ;  /* 0x0000008000007824 */ /* 0x000fe200078e00ff */
[----:B------:R-:W-:Y:S01]  /*2460*/  LOP3.LUT R2, R2, 0x1800, RZ, 0xc0, !PT ;  /* 0x0000180002027812 */ /* 0x000fe200078ec0ff */
[----:B------:R-:W-:Y:S01]  /*2470*/  UIADD3 UR4, UPT, UPT, UR22, UR4, UR23 ;  /* 0x0000000416047290 */ /* 0x000fe2000fffe017 */
[----:B------:R-:W-:-:S02]  /*2480*/  LOP3.LUT R21, R21, 0x20, RZ, 0xc0, !PT ;  /* 0x0000002015157812 */ /* 0x000fc400078ec0ff */
[----:B------:R-:W-:Y:S02]  /*2490*/  ELECT P0, URZ, PT ;  /* 0x0000000000ff782f */ /* 0x000fe40003800000 */
[----:B------:R-:W-:Y:S01]  /*24a0*/  LOP3.LUT R2, R2, 0x70, R3, 0xf8, !PT ;  /* 0x0000007002027812 */ /* 0x000fe200078ef803 */
[----:B------:R-:W-:Y:S01]  /*24b0*/  UMOV UR9, UR19 ;  /* 0x0000001300097c82 */ /* 0x000fe20008000000 */
[----:B------:R-:W-:Y:S01]  /*24c0*/  LOP3.LUT R21, R21, 0x40, R22, 0xf8, !PT ;  /* 0x0000004015157812 */ /* 0x000fe200078ef816 */
[----:B------:R-:W-:Y:S01]  /*24d0*/  UMOV UR10, UR15 ;  /* 0x0000000f000a7c82 */ /* 0x000fe20008000000 */
[----:B------:R-:W-:Y:S01]  /*24e0*/  ISETP.LT.U32.AND P0, PT, R20, 0x20, P0 ;  /* 0x000000201400780c */ /* 0x000fe20000701070 */
[----:B-----5:R-:W-:Y:S01]  /*24f0*/  LDTM.16dp32bit_t0_t15.x16 R4, tmem[UR4] ;  /* 0x00000004000479ee */ /* 0x020fe20008a00000 */
[----:B------:R-:W3:Y:S01]  /*2500*/  LDTM.16dp32bit_t16_t31.x16 R4, tmem[UR4+0x10] ;  /* 0x00001004000479ee */ /* 0x000ee20008a20000 */
[----:B------:R-:W-:Y:S01]  /*2510*/  LOP3.LUT R21, R2, R21, RZ, 0x3c, !PT ;  /* 0x0000001502157212 */ /* 0x000fe200078e3cff */
[----:B------:R-:W-:-:S03]  /*2520*/  NOP ;  /* 0x0000000000007918 */ /* 0x000fc60000000000 */
[----:B------:R-:W-:-:S04]  /*2530*/  LOP3.LUT R0, R21, 0x780, R0, 0xf8, !PT ;  /* 0x0000078015007812 */ /* 0x000fc800078ef800 */
[----:B------:R-:W-:Y:S02]  /*2540*/  LOP3.LUT R2, R0, 0x10, RZ, 0x3c, !PT ;  /* 0x0000001000027812 */ /* 0x000fe400078e3cff */
[----:B---3--:R-:W-:Y:S01]  /*2550*/  VOTEU.ANY UP1, P0 ;  /* 0x0000000000ff7886 */ /* 0x008fe20000020100 */
[----:B------:R-:W-:Y:S01]  /*2560*/  VOTEU.ANY UP0, P0 ;  /* 0x0000000000ff7886 */ /* 0x000fe20000000100 */
[----:B------:R-:W-:Y:S02]  /*2570*/  F2FP.F16.F32.PACK_AB R4, R5, R4 ;  /* 0x000000040504723e */ /* 0x000fe400000000ff */
[----:B------:R-:W-:Y:S02]  /*2580*/  F2FP.F16.F32.PACK_AB R5, R7, R6 ;  /* 0x000000060705723e */ /* 0x000fe400000000ff */
[----:B------:R-:W-:Y:S02]  /*2590*/  F2FP.F16.F32.PACK_AB R12, R13, R12 ;  /* 0x0000000c0d0c723e */ /* 0x000fe400000000ff */
[----:B------:R-:W-:-:S02]  /*25a0*/  F2FP.F16.F32.PACK_AB R6, R9, R8 ;  /* 0x000000080906723e */ /* 0x000fc400000000ff */
[----:B------:R-:W-:Y:S02]  /*25b0*/  F2FP.F16.F32.PACK_AB R7, R11, R10 ;  /* 0x0000000a0b07723e */ /* 0x000fe400000000ff */
[----:B------:R-:W-:Y:S02]  /*25c0*/  F2FP.F16.F32.PACK_AB R13, R15, R14 ;  /* 0x0000000e0f0d723e */ /* 0x000fe400000000ff */
[----:B------:R-:W-:Y:S01]  /*25d0*/  F2FP.F16.F32.PACK_AB R14, R17, R16 ;  /* 0x00000010110e723e */ /* 0x000fe200000000ff */
[----:B--2---:R2:W-:Y:S01]  /*25e0*/  STS.128 [R0+UR8], R4 ;  /* 0x0000000400007988 */ /* 0x0045e20008000c08 */
[----:B------:R-:W-:-:S05]  /*25f0*/  F2FP.F16.F32.PACK_AB R15, R19, R18 ;  /* 0x00000012130f723e */ /* 0x000fca00000000ff */
[----:B------:R2:W-:Y:S01]  /*2600*/  STS.128 [R2+UR8], R12 ;  /* 0x0000000c02007988 */ /* 0x0005e20008000c08 */
[----:B------:R3:W-:Y:S06]  /*2610*/  MEMBAR.ALL.CTA ;  /* 0x0000000000007992 */ /* 0x0007ec0000008000 */
[----:B---3--:R-:W3:Y:S02]  /*2620*/  FENCE.VIEW.ASYNC.S ;  /* 0x00000000000073c6 */ /* 0x008ee40000000000 */
[----:B---3--:R-:W-:Y:S06]  /*2630*/  BAR.SYNC.DEFER_BLOCKING 0x0 ;  /* 0x0000000000007b1d */ /* 0x008fec0000010000 */
[----:B------:R2:W-:Y:S01]  /*2640*/  @UP1 UTMASTG.2D [UR8], [UR20] ;  /* 0x00000008140013b5 */ /* 0x0005e20008008000 */
[----:B------:R0:W-:Y:S01]  /*2650*/  UTMACMDFLUSH ;  /* 0x00000000000079b7 */ /* 0x0001e20000000000 */
[----:B------:R-:W-:-:S04]  /*2660*/  DEPBAR.LE SB0, 0x0 ;  /* 0x000080000000791a */ /* 0x000fc80000000000 */
[----:B------:R-:W-:Y:S08]  /*2670*/  BAR.SYNC.DEFER_BLOCKING 0x0 ;  /* 0x0000000000007b1d */ /* 0x000ff00000010000 */
[----:B------:R-:W-:Y:S06]  /*2680*/  BAR.SYNC.DEFER_BLOCKING 0x0 ;  /* 0x0000000000007b1d */ /* 0x000fec0000010000 */
[----:B--2---:R-:W-:Y:S05]  /*2690*/  @P2 BRA `(.L_x_67) ;  /* 0x0000000000a02947 */ /* 0x004fea0003800000 */
[----:B------:R-:W2:Y:S01]  /*26a0*/  S2UR UR5, SR_CgaCtaId ;  /* 0x00000000000579c3 */ /* 0x000ea20000008800 */
[----:B------:R-:W-:Y:S01]  /*26b0*/  NOP ;  /* 0x0000000000007918 */ /* 0x000fe20000000000 */
[----:B------:R-:W-:Y:S01]  /*26c0*/  UMOV UR4, 0x50 ;  /* 0x0000005000047882 */ /* 0x000fe20000000000 */
[----:B------:R-:W-:Y:S02]  /*26d0*/  IMAD.U32 R0, RZ, RZ, UR23 ;  /* 0x00000017ff007e24 */ /* 0x000fe4000f8e00ff */
[----:B------:R-:W-:Y:S02]  /*26e0*/  IMAD.MOV.U32 R3, RZ, RZ, 0x3 ;  /* 0x00000003ff037424 */ /* 0x000fe400078e00ff */
[----:B------:R-:W-:Y:S01]  /*26f0*/  IMAD.MOV.U32 R7, RZ, RZ, 0x1 ;  /* 0x00000001ff077424 */ /* 0x000fe200078e00ff */
[----:B------:R-:W-:-:S04]  /*2700*/  LOP3.LUT R0, R0, 0xffff, RZ, 0xc0, !PT ;  /* 0x0000ffff00007812 */ /* 0x000fc800078ec0ff */
[----:B------:R-:W-:-:S05]  /*2710*/  SHF.R.U32.HI R0, RZ, 0x5, R0 ;  /* 0x00000005ff007819 */ /* 0x000fca0000011600 */
[----:B------:R-:W-:Y:S01]  /*2720*/  VIADD R2, R0, 0x10 ;  /* 0x0000001000027836 */ /* 0x000fe20000000000 */
[----:B------:R-:W-:Y:S01]  /*2730*/  SHF.L.U32 R0, R3, R0, RZ ;  /* 0x0000000003007219 */ /* 0x000fe200000006ff */
[----:B--2---:R-:W-:-:S03]  /*2740*/  ULEA UR6, UR5, UR4, 0x18 ;  /* 0x0000000405067291 */ /* 0x004fc6000f8ec0ff */
[----:B------:R-:W-:-:S04]  /*2750*/  SHF.L.U32 R3, R7, R2, RZ ;  /* 0x0000000207037219 */ /* 0x000fc800000006ff */
[----:B------:R-:W-:Y:S02]  /*2760*/  LOP3.LUT R0, R3, R0, RZ, 0xfc, !PT ;  /* 0x0000000003007212 */ /* 0x000fe400078efcff */
[----:B------:R-:W2:Y:S02]  /*2770*/  LDS R5, [UR6] ;  /* 0x00000006ff057984 */ /* 0x000ea40008000800 */
[C---:B------:R-:W-:Y:S02]  /*2780*/  LOP3.LUT R2, R0.reuse, 0xffff, RZ, 0xc0, !PT ;  /* 0x0000ffff00027812 */ /* 0x040fe400078ec0ff */
[----:B--2---:R-:W-:-:S04]  /*2790*/  LOP3.LUT R3, R0, 0xffff, R5, 0x80, !PT ;  /* 0x0000ffff00037812 */ /* 0x004fc800078e8005 */
[----:B------:R-:W-:-:S13]  /*27a0*/  ISETP.NE.AND P0, PT, R3, R2, PT ;  /* 0x000000020300720c */ /* 0x000fda0003f05270 */
[----:B------:R-:W-:Y:S05]  /*27b0*/  @P0 BRA `(.L_x_68) ;  /* 0x0000000000500947 */ /* 0x000fea0003800000 */
[----:B------:R-:W-:Y:S02]  /*27c0*/  SHF.R.U32.HI R5, RZ, 0x10, R5 ;  /* 0x00000010ff057819 */ /* 0x000fe40000011605 */
[----:B------:R-:W-:-:S04]  /*27d0*/  SHF.R.U32.HI R2, RZ, 0x10, R0 ;  /* 0x00000010ff027819 */ /* 0x000fc80000011600 */
[----:B------:R-:W-:-:S04]  /*27e0*/  LOP3.LUT R5, R5, R2, RZ, 0xc0, !PT ;  /* 0x0000000205057212 */ /* 0x000fc800078ec0ff */
[----:B------:R-:W-:-:S13]  /*27f0*/  ISETP.NE.AND P0, PT, R5, R2, PT ;  /* 0x000000020500720c */ /* 0x000fda0003f05270 */
[----:B------:R-:W-:Y:S05]  /*2800*/  @P0 BRA `(.L_x_69) ;  /* 0x0000000000300947 */ /* 0x000fea0003800000 */
[----:B------:R-:W-:Y:S01]  /*2810*/  R2UR UR4, R0 ;  /* 0x00000000000472ca */ /* 0x000fe200000e0000 */
[----:B------:R-:W-:Y:S01]  /*2820*/  VOTEU.ANY UR5, UPT, PT ;  /* 0x0000000000057886 */ /* 0x000fe200038e0100 */
[----:B------:R-:W2:Y:S01]  /*2830*/  S2R R0, SR_LANEID ;  /* 0x0000000000007919 */ /* 0x000ea20000000000 */
[----:B------:R-:W-:-:S10]  /*2840*/  UFLO.U32 UR5, UR5 ;  /* 0x00000005000572bd */ /* 0x000fd400080e0000 */
[----:B------:R-:W-:-:S06]  /*2850*/  ULOP3.LUT UR4, URZ, UR4, URZ, 0x33, !UPT ;  /* 0x00000004ff047292 */ /* 0x000fcc000f8e33ff */
[----:B------:R-:W-:-:S04]  /*2860*/  IMAD.U32 R2, RZ, RZ, UR4 ;  /* 0x00000004ff027e24 */ /* 0x000fc8000f8e00ff */
[----:B------:R-:W3:Y:S02]  /*2870*/  REDUX UR7, R2 ;  /* 0x00000000020773c4 */ /* 0x000ee40000000000 */
[----:B------:R4:W-:Y:S01]  /*2880*/  UTCATOMSWS.AND URZ, UR4 ;  /* 0x0000000400ff79e3 */ /* 0x0009e20008000000 */
[----:B--2---:R-:W-:Y:S01]  /*2890*/  ISETP.EQ.U32.AND P0, PT, R0, UR5, PT ;  /* 0x0000000500007c0c */ /* 0x004fe2000bf02070 */
[----:B---3--:R-:W-:-:S12]  /*28a0*/  IMAD.U32 R0, RZ, RZ, UR7 ;  /* 0x00000007ff007e24 */ /* 0x008fd8000f8e00ff */
[----:B------:R4:W-:Y:S01]  /*28b0*/  @P0 ATOMS.AND RZ, [UR6], R0 ;  /* 0x00000000ffff098c */ /* 0x0009e2000a800006 */
[----:B------:R-:W-:Y:S05]  /*28c0*/  BRA `(.L_x_67) ;  /* 0x0000000000147947 */ /* 0x000fea0003800000 */
.L_x_69:
[----:B------:R-:W-:-:S07]  /*28d0*/  MOV R2, 0x28f0 ;  /* 0x000028f000027802 */ /* 0x000fce0000000f00 */
[----:B-1----:R-:W-:Y:S05]  /*28e0*/  CALL.REL.NOINC `($__internal_0_$__cuda_sm10x_tcgen05_guardrail_trap_col_being_dealloced_not_returned_by_alloc) ;  /* 0x0000000000447944 */ /* 0x002fea0003c00000 */
[----:B------:R-:W-:Y:S05]  /*28f0*/  BRA `(.L_x_67) ;  /* 0x0000000000087947 */ /* 0x000fea0003800000 */
.L_x_68:
[----:B------:R-:W-:-:S07]  /*2900*/  MOV R2, 0x2920 ;  /* 0x0000292000027802 */ /* 0x000fce0000000f00 */
[----:B-1----:R-:W-:Y:S05]  /*2910*/  CALL.REL.NOINC `($__internal_2_$__cuda_sm10x_tcgen05_guardrail_trap_unallocated_columns_being_dealloced) ;  /* 0x0000000000507944 */ /* 0x002fea0003c00000 */
.L_x_67:
[----:B------:R-:W-:Y:S01]  /*2920*/  NOP ;  /* 0x0000000000007918 */ /* 0x000fe20000000000 */
[----:B----4-:R-:W-:Y:S05]  /*2930*/  EXIT ;  /* 0x000000000000794d */ /* 0x010fea0003800000 */
.L_x_56:
[----:B------:R-:W2:Y:S02]  /*2940*/  SYNCS.PHASECHK.TRANS64.TRYWAIT P0, [UR8+0x8000], RZ ;  /* 0x008000ffff0075a7 */ /* 0x000ea40008001108 */
[----:B--2---:R-:W-:Y:S05]  /*2950*/  @!P0 BRA `(.L_x_56) ;  /* 0xfffffffc00f88947 */ /* 0x004fea000383ffff */
[----:B------:R-:W-:Y:S05]  /*2960*/  BRA `(.L_x_70) ;  /* 0xfffffff000647947 */ /* 0x000fea000383ffff */
.L_x_58:
[----:B------:R-:W2:Y:S02]  /*2970*/  SYNCS.PHASECHK.TRANS64.TRYWAIT P1, [UR8+0x8010], RZ ;  /* 0x008010ffff0075a7 */ /* 0x000ea40008021108 */
[----:B--2---:R-:W-:Y:S05]  /*2980*/  @!P1 BRA `(.L_x_58) ;  /* 0xfffffffc00f89947 */ /* 0x004fea000383ffff */
[----:B------:R-:W-:Y:S05]  /*2990*/  BRA `(.L_x_71) ;  /* 0xfffffff400007947 */ /* 0x000fea000383ffff */
.L_x_59:
[----:B------:R-:W3:Y:S02]  /*29a0*/  SYNCS.PHASECHK.TRANS64.TRYWAIT P0, [UR28+0x8000], R2 ;  /* 0x00800002ff0075a7 */ /* 0x000ee4000800111c */
[----:B---3--:R-:W-:Y:S05]  /*29b0*/  @!P0 BRA `(.L_x_59) ;  /* 0xfffffffc00f88947 */ /* 0x008fea000383ffff */
[----:B------:R-:W-:Y:S05]  /*29c0*/  BRA `(.L_x_72) ;  /* 0xfffffff4007c7947 */ /* 0x000fea000383ffff */
.L_x_61:
[----:B------:R-:W3:Y:S02]  /*29d0*/  SYNCS.PHASECHK.TRANS64.TRYWAIT P0, [UR28+0x8010], R2 ;  /* 0x00801002ff0075a7 */ /* 0x000ee4000800111c */
[----:B---3--:R-:W-:Y:S05]  /*29e0*/  @!P0 BRA `(.L_x_61) ;  /* 0xfffffffc00f88947 */ /* 0x008fea000383ffff */
[----:B------:R-:W-:Y:S05]  /*29f0*/  BRA `(.L_x_73) ;  /* 0xfffffff800247947 */ /* 0x000fea000383ffff */
        .weak           $__internal_0_$__cuda_sm10x_tcgen05_guardrail_trap_col_being_dealloced_not_returned_by_alloc
        .type           $__internal_0_$__cuda_sm10x_tcgen05_guardrail_trap_col_being_dealloced_not_returned_by_alloc,@function
        .size           $__internal_0_$__cuda_sm10x_tcgen05_guardrail_trap_col_being_dealloced_not_returned_by_alloc,($__internal_1_$__cuda_sm10x_tcgen05_guardrail_trap_phase_invalid_during_alloc - $__internal_0_$__cuda_sm10x_tcgen05_guardrail_trap_col_being_dealloced_not_returned_by_alloc)
$__internal_0_$__cuda_sm10x_tcgen05_guardrail_trap_col_being_dealloced_not_returned_by_alloc:
[----:B------:R-:W-:Y:S05]  /*2a00*/  BPT.TRAP 0x1 ;  /* 0x000000040000795c */ /* 0x000fea0000300000 */
[----:B------:R-:W-:-:S04]  /*2a10*/  IMAD.MOV.U32 R3, RZ, RZ, 0x0 ;  /* 0x00000000ff037424 */ /* 0x000fc800078e00ff */
[----:B------:R-:W-:Y:S05]  /*2a20*/  RET.REL.NODEC R2 `(gluon_tcgen05) ;  /* 0xffffffd402747950 */ /* 0x000fea0003c3ffff */
        .weak           $__internal_1_$__cuda_sm10x_tcgen05_guardrail_trap_phase_invalid_during_alloc
        .type           $__internal_1_$__cuda_sm10x_tcgen05_guardrail_trap_phase_invalid_during_alloc,@function
        .size           $__internal_1_$__cuda_sm10x_tcgen05_guardrail_trap_phase_invalid_during_alloc,($__internal_2_$__cuda_sm10x_tcgen05_guardrail_trap_unallocated_columns_being_dealloced - $__internal_1_$__cuda_sm10x_tcgen05_guardrail_trap_phase_invalid_during_alloc)
$__internal_1_$__cuda_sm10x_tcgen05_guardrail_trap_phase_invalid_during_alloc:
[----:B------:R-:W-:Y:S05]  /*2a30*/  BPT.TRAP 0x1 ;  /* 0x000000040000795c */ /* 0x000fea0000300000 */
[----:B------:R-:W-:-:S04]  /*2a40*/  IMAD.MOV.U32 R3, RZ, RZ, 0x0 ;  /* 0x00000000ff037424 */ /* 0x000fc800078e00ff */
[----:B------:R-:W-:Y:S05]  /*2a50*/  RET.REL.NODEC R2 `(gluon_tcgen05) ;  /* 0xffffffd402687950 */ /* 0x000fea0003c3ffff */
        .weak           $__internal_2_$__cuda_sm10x_tcgen05_guardrail_trap_unallocated_columns_being_dealloced
        .type           $__internal_2_$__cuda_sm10x_tcgen05_guardrail_trap_unallocated_columns_being_dealloced,@function
        .size           $__internal_2_$__cuda_sm10x_tcgen05_guardrail_trap_unallocated_columns_being_dealloced,(.L_x_77 - $__internal_2_$__cuda_sm10x_tcgen05_guardrail_trap_unallocated_columns_being_dealloced)
$__internal_2_$__cuda_sm10x_tcgen05_guardrail_trap_unallocated_columns_being_dealloced:
[----:B------:R-:W-:Y:S05]  /*2a60*/  BPT.TRAP 0x1 ;  /* 0x000000040000795c */ /* 0x000fea0000300000 */
[----:B------:R-:W-:-:S04]  /*2a70*/  IMAD.MOV.U32 R3, RZ, RZ, 0x0 ;  /* 0x00000000ff037424 */ /* 0x000fc800078e00ff */
[----:B------:R-:W-:Y:S05]  /*2a80*/  RET.REL.NODEC R2 `(gluon_tcgen05) ;  /* 0xffffffd4025c7950 */ /* 0x000fea0003c3ffff */
.L_x_74:
[----:B------:R-:W-:-:S00]  /*2a90*/  BRA `(.L_x_74) ;  /* 0xfffffffc00fc7947 */ /* 0x000fc0000383ffff */
[----:B------:R-:W-:-:S00]  /*2aa0*/  NOP ;  /* 0x0000000000007918 */ /* 0x000fc00000000000 */
        /* <DEDUP_REMOVED lines=13> */
.L_x_77:


//--------------------- .nv.shared.gluon_tcgen05  --------------------------
	.section	.nv.shared.gluon_tcgen05,"aw",@nobits
	.sectionflags	@""
	.align	16
	.zero		1024


//--------------------- .nv.shared.reserved.0     --------------------------
	.section	.nv.shared.reserved.0,"aw",@nobits
	.align	8
	.weak		__nv_reservedSMEM_offset_0_alias
	.size		__nv_reservedSMEM_offset_0_alias, 0, 64
	.other		__nv_reservedSMEM_offset_0_alias,@"STO_CUDA_RESERVED_SHARED STV_DEFAULT"
__nv_reservedSMEM_offset_0_alias:
	.zero		0
.nv.shared.reserved.0:
	.zero		64
	.weak		__nv_reservedSMEM_allocation_phase
	.type		__nv_reservedSMEM_allocation_phase,@object
	.size		__nv_reservedSMEM_allocation_phase,(.L_0 - __nv_reservedSMEM_allocation_phase)
__nv_reservedSMEM_allocation_phase:
	.zero		1
.L_0:
	.zero		7
	.weak		__nv_reservedSMEM_devtool_atexit_pc
	.type		__nv_reservedSMEM_devtool_atexit_pc,@object
	.size		__nv_reservedSMEM_devtool_atexit_pc,(__nv_reservedSMEM_allocation_mask - __nv_reservedSMEM_devtool_atexit_pc)
__nv_reservedSMEM_devtool_atexit_pc:
	.zero		8
	.weak		__nv_reservedSMEM_allocation_mask
	.type		__nv_reservedSMEM_allocation_mask,@object
	.size		__nv_reservedSMEM_allocation_mask,(.L_2 - __nv_reservedSMEM_allocation_mask)
__nv_reservedSMEM_allocation_mask:
	.zero		4
.L_2:


//--------------------- .nv.constant0.gluon_tcgen05 --------------------------
	.section	.nv.constant0.gluon_tcgen05,"a",@progbits
	.sectionflags	@""
	.align	4
.nv.constant0.gluon_tcgen05:
	.zero		976


//--------------------- SYMBOLS --------------------------

	.type		.nv.reservedSmem.offset0,@object
	.size		.nv.reservedSmem.offset0,0x4
	.type		.nv.reservedSmem.cap,@object
	.size		.nv.reservedSmem.cap,0x4
